	.target	sm_90a

	.elftype	@"ET_EXEC"


//--------------------- .note.nv.tkinfo           --------------------------
	.section	.note.nv.tkinfo,"",@"SHT_NOTE"
	.sectionflags	@"SHF_NOTE_NV_TKINFO"
	.tkinfo
        /*0018*/ 	.word	0x00000002
        /*0030*/ 	.string	""
        /*0030*/ 	.string	"ptxas"
        /*0030*/ 	.string	"Cuda compilation tools, release 13.0, V13.0.88"
        /*0030*/ 	.string	"Build cuda_13.0.r13.0/compiler.36424714_0"
        /*0030*/ 	.string	"-arch sm_90a -m 64 "



//--------------------- .note.nv.cuinfo           --------------------------
	.section	.note.nv.cuinfo,"",@"SHT_NOTE"
	.sectionflags	@"SHF_NOTE_NV_CUINFO"
        /*0018*/ 	.short	0x0002
        /*001a*/ 	.short	0x005a
        /*001c*/ 	.short	0x0082
	.zero		2


//--------------------- .nv.info                  --------------------------
	.section	.nv.info,"",@"SHT_CUDA_INFO"
	.align	4


	//----- nvinfo : EIATTR_REGCOUNT
	.align		4
        /*0000*/ 	.byte	0x04, 0x2f
        /*0002*/ 	.short	(.L_12 - .L_11)
	.align		4
.L_11:
        /*0004*/ 	.word	index@(_ZN7cutlass13device_kernelINS_4conv6kernel13ConvUniversalINS1_16ConvProblemShapeILNS1_8OperatorE0ELi2EEENS1_10collective14CollectiveConvINS1_46MainloopSm90TmaGmmaWarpSpecializedImplicitGemmILS5_0ELi28ELi2EN4cute5tupleIJNSA_1CILi1EEESD_SD_EEENS1_36KernelImplicitTmaWarpSpecializedSm90ELi1EEENSB_IJNSC_ILi64EEESH_NSB_IJNSC_ILi32EEEEEEEEENS_10bfloat16_tESL_NSA_8TiledMMAINSA_8MMA_AtomIJNSA_4SM904GMMA27MMA_64x64x16_F32BF16BF16_SSILNSP_5MajorE0ELSR_0ELNSP_7ScaleInE1ELSS_1EEEEEENSA_6LayoutISE_NSB_IJNSC_ILi0EEESW_SW_EEEEENSB_IJNSA_10UnderscoreESZ_SZ_EEEEENS7_6detail26Sm90ImplicitGemmTileTraitsINSA_20SM90_TMA_LOAD_IM2COLENSA_14ComposedLayoutINSA_7SwizzleILi2ELi4ELi3EEENSA_18smem_ptr_flag_bitsILi16EEENSV_INSB_IJNSB_IJNSC_ILi8EEES1A_EEENSB_IJSI_SD_EEENSB_IJSD_NSC_ILi28EEEEEEEEENSB_IJNSB_IJSI_NSC_ILi256EEEEEENSB_IJSD_SW_EEENSB_IJSW_NSC_ILi2048EEEEEEEEEEEEEvEENS13_INSA_13SM90_TMA_LOADES1N_vEEEENS_8epilogue10collective6detail29Sm90TmaWarpSpecializedAdapterINS1T_15DefaultEpilogueISL_NSB_IJNSB_IJlllEEESD_SW_EEES1Y_NS1S_6thread17LinearCombinationISL_Li1EffLNS1Z_9ScaleType4KindE0ELNS_15FloatRoundStyleE2ESL_EENS_4gemm15EpilogueDefaultEEEEEvvEEEEvNT_6ParamsE)
        /*0008*/ 	.word	0x0000003a


	//----- nvinfo : EIATTR_FRAME_SIZE
	.align		4
.L_12:
        /*000c*/ 	.byte	0x04, 0x11
        /*000e*/ 	.short	(.L_14 - .L_13)
	.align		4
.L_13:
        /*0010*/ 	.word	index@(_ZN7cutlass13device_kernelINS_4conv6kernel13ConvUniversalINS1_16ConvProblemShapeILNS1_8OperatorE0ELi2EEENS1_10collective14CollectiveConvINS1_46MainloopSm90TmaGmmaWarpSpecializedImplicitGemmILS5_0ELi28ELi2EN4cute5tupleIJNSA_1CILi1EEESD_SD_EEENS1_36KernelImplicitTmaWarpSpecializedSm90ELi1EEENSB_IJNSC_ILi64EEESH_NSB_IJNSC_ILi32EEEEEEEEENS_10bfloat16_tESL_NSA_8TiledMMAINSA_8MMA_AtomIJNSA_4SM904GMMA27MMA_64x64x16_F32BF16BF16_SSILNSP_5MajorE0ELSR_0ELNSP_7ScaleInE1ELSS_1EEEEEENSA_6LayoutISE_NSB_IJNSC_ILi0EEESW_SW_EEEEENSB_IJNSA_10UnderscoreESZ_SZ_EEEEENS7_6detail26Sm90ImplicitGemmTileTraitsINSA_20SM90_TMA_LOAD_IM2COLENSA_14ComposedLayoutINSA_7SwizzleILi2ELi4ELi3EEENSA_18smem_ptr_flag_bitsILi16EEENSV_INSB_IJNSB_IJNSC_ILi8EEES1A_EEENSB_IJSI_SD_EEENSB_IJSD_NSC_ILi28EEEEEEEEENSB_IJNSB_IJSI_NSC_ILi256EEEEEENSB_IJSD_SW_EEENSB_IJSW_NSC_ILi2048EEEEEEEEEEEEEvEENS13_INSA_13SM90_TMA_LOADES1N_vEEEENS_8epilogue10collective6detail29Sm90TmaWarpSpecializedAdapterINS1T_15DefaultEpilogueISL_NSB_IJNSB_IJlllEEESD_SW_EEES1Y_NS1S_6thread17LinearCombinationISL_Li1EffLNS1Z_9ScaleType4KindE0ELNS_15FloatRoundStyleE2ESL_EENS_4gemm15EpilogueDefaultEEEEEvvEEEEvNT_6ParamsE)
        /*0014*/ 	.word	0x00000000


	//----- nvinfo : EIATTR_MIN_STACK_SIZE
	.align		4
.L_14:
        /*0018*/ 	.byte	0x04, 0x12
        /*001a*/ 	.short	(.L_16 - .L_15)
	.align		4
.L_15:
        /*001c*/ 	.word	index@(_ZN7cutlass13device_kernelINS_4conv6kernel13ConvUniversalINS1_16ConvProblemShapeILNS1_8OperatorE0ELi2EEENS1_10collective14CollectiveConvINS1_46MainloopSm90TmaGmmaWarpSpecializedImplicitGemmILS5_0ELi28ELi2EN4cute5tupleIJNSA_1CILi1EEESD_SD_EEENS1_36KernelImplicitTmaWarpSpecializedSm90ELi1EEENSB_IJNSC_ILi64EEESH_NSB_IJNSC_ILi32EEEEEEEEENS_10bfloat16_tESL_NSA_8TiledMMAINSA_8MMA_AtomIJNSA_4SM904GMMA27MMA_64x64x16_F32BF16BF16_SSILNSP_5MajorE0ELSR_0ELNSP_7ScaleInE1ELSS_1EEEEEENSA_6LayoutISE_NSB_IJNSC_ILi0EEESW_SW_EEEEENSB_IJNSA_10UnderscoreESZ_SZ_EEEEENS7_6detail26Sm90ImplicitGemmTileTraitsINSA_20SM90_TMA_LOAD_IM2COLENSA_14ComposedLayoutINSA_7SwizzleILi2ELi4ELi3EEENSA_18smem_ptr_flag_bitsILi16EEENSV_INSB_IJNSB_IJNSC_ILi8EEES1A_EEENSB_IJSI_SD_EEENSB_IJSD_NSC_ILi28EEEEEEEEENSB_IJNSB_IJSI_NSC_ILi256EEEEEENSB_IJSD_SW_EEENSB_IJSW_NSC_ILi2048EEEEEEEEEEEEEvEENS13_INSA_13SM90_TMA_LOADES1N_vEEEENS_8epilogue10collective6detail29Sm90TmaWarpSpecializedAdapterINS1T_15DefaultEpilogueISL_NSB_IJNSB_IJlllEEESD_SW_EEES1Y_NS1S_6thread17LinearCombinationISL_Li1EffLNS1Z_9ScaleType4KindE0ELNS_15FloatRoundStyleE2ESL_EENS_4gemm15EpilogueDefaultEEEEEvvEEEEvNT_6ParamsE)
        /*0020*/ 	.word	0x00000000
.L_16:


//--------------------- .nv.compat                --------------------------
	.section	.nv.compat,"",@"SHT_CUDA_COMPAT_INFO"
	.align	4
        /*0000*/ 	.byte	0x02, 0x09, 0x01, 0x00, 0x02, 0x02, 0x04, 0x00, 0x02, 0x05, 0x05, 0x00, 0x03, 0x07, 0x01, 0x01
        /*0010*/ 	.byte	0x02, 0x03, 0x01, 0x00, 0x02, 0x06, 0x01, 0x00, 0x04, 0x0b, 0x08, 0x00, 0x00, 0x00, 0x00, 0x00
        /*0020*/ 	.byte	0x00, 0x00, 0x00, 0x00


//--------------------- .nv.info._ZN7cutlass13device_kernelINS_4conv6kernel13ConvUniversalINS1_16ConvProblemShapeILNS1_8OperatorE0ELi2EEENS1_10collective14CollectiveConvINS1_46MainloopSm90TmaGmmaWarpSpecializedImplicitGemmILS5_0ELi28ELi2EN4cute5tupleIJNSA_1CILi1EEESD_SD_EEENS1_36KernelImplicitTmaWarpSpecializedSm90ELi1EEENSB_IJNSC_ILi64EEESH_NSB_IJNSC_ILi32EEEEEEEEENS_10bfloat16_tESL_NSA_8TiledMMAINSA_8MMA_AtomIJNSA_4SM904GMMA27MMA_64x64x16_F32BF16BF16_SSILNSP_5MajorE0ELSR_0ELNSP_7ScaleInE1ELSS_1EEEEEENSA_6LayoutISE_NSB_IJNSC_ILi0EEESW_SW_EEEEENSB_IJNSA_10UnderscoreESZ_SZ_EEEEENS7_6detail26Sm90ImplicitGemmTileTraitsINSA_20SM90_TMA_LOAD_IM2COLENSA_14ComposedLayoutINSA_7SwizzleILi2ELi4ELi3EEENSA_18smem_ptr_flag_bitsILi16EEENSV_INSB_IJNSB_IJNSC_ILi8EEES1A_EEENSB_IJSI_SD_EEENSB_IJSD_NSC_ILi28EEEEEEEEENSB_IJNSB_IJSI_NSC_ILi256EEEEEENSB_IJSD_SW_EEENSB_IJSW_NSC_ILi2048EEEEEEEEEEEEEvEENS13_INSA_13SM90_TMA_LOADES1N_vEEEENS_8epilogue10collective6detail29Sm90TmaWarpSpecializedAdapterINS1T_15DefaultEpilogueISL_NSB_IJNSB_IJlllEEESD_SW_EEES1Y_NS1S_6thread17LinearCombinationISL_Li1EffLNS1Z_9ScaleType4KindE0ELNS_15FloatRoundStyleE2ESL_EENS_4gemm15EpilogueDefaultEEEEEvvEEEEvNT_6ParamsE --------------------------
	.section	.nv.info._ZN7cutlass13device_kernelINS_4conv6kernel13ConvUniversalINS1_16ConvProblemShapeILNS1_8OperatorE0ELi2EEENS1_10collective14CollectiveConvINS1_46MainloopSm90TmaGmmaWarpSpecializedImplicitGemmILS5_0ELi28ELi2EN4cute5tupleIJNSA_1CILi1EEESD_SD_EEENS1_36KernelImplicitTmaWarpSpecializedSm90ELi1EEENSB_IJNSC_ILi64EEESH_NSB_IJNSC_ILi32EEEEEEEEENS_10bfloat16_tESL_NSA_8TiledMMAINSA_8MMA_AtomIJNSA_4SM904GMMA27MMA_64x64x16_F32BF16BF16_SSILNSP_5MajorE0ELSR_0ELNSP_7ScaleInE1ELSS_1EEEEEENSA_6LayoutISE_NSB_IJNSC_ILi0EEESW_SW_EEEEENSB_IJNSA_10UnderscoreESZ_SZ_EEEEENS7_6detail26Sm90ImplicitGemmTileTraitsINSA_20SM90_TMA_LOAD_IM2COLENSA_14ComposedLayoutINSA_7SwizzleILi2ELi4ELi3EEENSA_18smem_ptr_flag_bitsILi16EEENSV_INSB_IJNSB_IJNSC_ILi8EEES1A_EEENSB_IJSI_SD_EEENSB_IJSD_NSC_ILi28EEEEEEEEENSB_IJNSB_IJSI_NSC_ILi256EEEEEENSB_IJSD_SW_EEENSB_IJSW_NSC_ILi2048EEEEEEEEEEEEEvEENS13_INSA_13SM90_TMA_LOADES1N_vEEEENS_8epilogue10collective6detail29Sm90TmaWarpSpecializedAdapterINS1T_15DefaultEpilogueISL_NSB_IJNSB_IJlllEEESD_SW_EEES1Y_NS1S_6thread17LinearCombinationISL_Li1EffLNS1Z_9ScaleType4KindE0ELNS_15FloatRoundStyleE2ESL_EENS_4gemm15EpilogueDefaultEEEEEvvEEEEvNT_6ParamsE,"",@"SHT_CUDA_INFO"
	.sectionflags	@""
	.align	4


	//----- nvinfo : EIATTR_CUDA_API_VERSION
	.align		4
        /*0000*/ 	.byte	0x04, 0x37
        /*0002*/ 	.short	(.L_18 - .L_17)
.L_17:
        /*0004*/ 	.word	0x00000082


	//----- nvinfo : EIATTR_KPARAM_INFO
	.align		4
.L_18:
        /*0008*/ 	.byte	0x04, 0x17
        /*000a*/ 	.short	(.L_20 - .L_19)
.L_19:
        /*000c*/ 	.word	0x00000000
        /*0010*/ 	.short	0x0000
        /*0012*/ 	.short	0x0070
        /*0014*/ 	.byte	0x00, 0xf0, 0x01, 0x0e


	//----- nvinfo : EIATTR_SPARSE_MMA_MASK
	.align		4
.L_20:
        /*0018*/ 	.byte	0x03, 0x50
        /*001a*/ 	.short	0x0000


	//----- nvinfo : EIATTR_MAXREG_COUNT
	.align		4
        /*001c*/ 	.byte	0x03, 0x1b
        /*001e*/ 	.short	0x00ff


	//----- nvinfo : EIATTR_NUM_BARRIERS
	.align		4
        /*0020*/ 	.byte	0x02, 0x4c
        /*0022*/ 	.byte	0x01
	.zero		1


	//----- nvinfo : EIATTR_MERCURY_ISA_VERSION
	.align		4
        /*0024*/ 	.byte	0x03, 0x5f
        /*0026*/ 	.short	0x0101


	//----- nvinfo : EIATTR_COOP_GROUP_MASK_REGIDS
	.align		4
        /*0028*/ 	.byte	0x04, 0x29
        /*002a*/ 	.short	(.L_22 - .L_21)


	//   ....[0]....
.L_21:
        /*002c*/ 	.word	0xffffffff


	//   ....[1]....
        /*0030*/ 	.word	0xffffffff


	//   ....[2]....
        /*0034*/ 	.word	0xffffffff


	//----- nvinfo : EIATTR_COOP_GROUP_INSTR_OFFSETS
	.align		4
.L_22:
        /*0038*/ 	.byte	0x04, 0x28
        /*003a*/ 	.short	(.L_24 - .L_23)


	//   ....[0]....
.L_23:
        /*003c*/ 	.word	0x00000060


	//   ....[1]....
        /*0040*/ 	.word	0x00000070


	//   ....[2]....
        /*0044*/ 	.word	0x00000130


	//----- nvinfo : EIATTR_MBARRIER_INSTR_OFFSETS
	.align		4
.L_24:
        /*0048*/ 	.byte	0x04, 0x39
        /*004a*/ 	.short	(.L_26 - .L_25)


	//   ....[0]....
.L_25:
        /*004c*/ 	.word	0x00000270
        /*0050*/ 	.word	0x000000ff
        /*0054*/ 	.word	0x00038000
        /*0058*/ 	.short	0x0100
        /*005a*/ 	.byte	0x08
	.zero		1


	//   ....[1]....
        /*005c*/ 	.word	0x00000280
        /*0060*/ 	.word	0x000000ff
        /*0064*/ 	.word	0x000380e0
        /*0068*/ 	.short	0x0100
        /*006a*/ 	.byte	0x08
	.zero		1


	//   ....[2]....
        /*006c*/ 	.word	0x00000290
        /*0070*/ 	.word	0x000000ff
        /*0074*/ 	.word	0x00038008
        /*0078*/ 	.short	0x0100
        /*007a*/ 	.byte	0x08
	.zero		1


	//   ....[3]....
        /*007c*/ 	.word	0x000002a0
        /*0080*/ 	.word	0x000000ff
        /*0084*/ 	.word	0x000380e8
        /*0088*/ 	.short	0x0100
        /*008a*/ 	.byte	0x08
	.zero		1


	//   ....[4]....
        /*008c*/ 	.word	0x000002b0
        /*0090*/ 	.word	0x000000ff
        /*0094*/ 	.word	0x00038010
        /*0098*/ 	.short	0x0100
        /*009a*/ 	.byte	0x08
	.zero		1


	//   ....[5]....
        /*009c*/ 	.word	0x000002c0
        /*00a0*/ 	.word	0x000000ff
        /*00a4*/ 	.word	0x000380f0
        /*00a8*/ 	.short	0x0100
        /*00aa*/ 	.byte	0x08
	.zero		1


	//   ....[6]....
        /*00ac*/ 	.word	0x000002d0
        /*00b0*/ 	.word	0x000000ff
        /*00b4*/ 	.word	0x00038018
        /*00b8*/ 	.short	0x0100
        /*00ba*/ 	.byte	0x08
	.zero		1


	//   ....[7]....
        /*00bc*/ 	.word	0x000002e0
        /*00c0*/ 	.word	0x000000ff
        /*00c4*/ 	.word	0x000380f8
        /*00c8*/ 	.short	0x0100
        /*00ca*/ 	.byte	0x08
	.zero		1


	//   ....[8]....
        /*00cc*/ 	.word	0x000002f0
        /*00d0*/ 	.word	0x000000ff
        /*00d4*/ 	.word	0x00038020
        /*00d8*/ 	.short	0x0100
        /*00da*/ 	.byte	0x08
	.zero		1


	//   ....[9]....
        /*00dc*/ 	.word	0x00000300
        /*00e0*/ 	.word	0x000000ff
        /*00e4*/ 	.word	0x00038100
        /*00e8*/ 	.short	0x0100
        /*00ea*/ 	.byte	0x08
	.zero		1


	//   ....[10]....
        /*00ec*/ 	.word	0x00000310
        /*00f0*/ 	.word	0x000000ff
        /*00f4*/ 	.word	0x00038028
        /*00f8*/ 	.short	0x0100
        /*00fa*/ 	.byte	0x08
	.zero		1


	//   ....[11]....
        /*00fc*/ 	.word	0x00000320
        /*0100*/ 	.word	0x000000ff
        /*0104*/ 	.word	0x00038108
        /*0108*/ 	.short	0x0100
        /*010a*/ 	.byte	0x08
	.zero		1


	//   ....[12]....
        /*010c*/ 	.word	0x00000330
        /*0110*/ 	.word	0x000000ff
        /*0114*/ 	.word	0x00038030
        /*0118*/ 	.short	0x0100
        /*011a*/ 	.byte	0x08
	.zero		1


	//   ....[13]....
        /*011c*/ 	.word	0x00000340
        /*0120*/ 	.word	0x000000ff
        /*0124*/ 	.word	0x00038110
        /*0128*/ 	.short	0x0100
        /*012a*/ 	.byte	0x08
	.zero		1


	//   ....[14]....
        /*012c*/ 	.word	0x00000350
        /*0130*/ 	.word	0x000000ff
        /*0134*/ 	.word	0x00038038
        /*0138*/ 	.short	0x0100
        /*013a*/ 	.byte	0x08
	.zero		1


	//   ....[15]....
        /*013c*/ 	.word	0x00000360
        /*0140*/ 	.word	0x000000ff
        /*0144*/ 	.word	0x00038118
        /*0148*/ 	.short	0x0100
        /*014a*/ 	.byte	0x08
	.zero		1


	//   ....[16]....
        /*014c*/ 	.word	0x00000370
        /*0150*/ 	.word	0x000000ff
        /*0154*/ 	.word	0x00038040
        /*0158*/ 	.short	0x0100
        /*015a*/ 	.byte	0x08
	.zero		1


	//   ....[17]....
        /*015c*/ 	.word	0x00000380
        /*0160*/ 	.word	0x000000ff
        /*0164*/ 	.word	0x00038120
        /*0168*/ 	.short	0x0100
        /*016a*/ 	.byte	0x08
	.zero		1


	//   ....[18]....
        /*016c*/ 	.word	0x00000390
        /*0170*/ 	.word	0x000000ff
        /*0174*/ 	.word	0x00038048
        /*0178*/ 	.short	0x0100
        /*017a*/ 	.byte	0x08
	.zero		1


	//   ....[19]....
        /*017c*/ 	.word	0x000003a0
        /*0180*/ 	.word	0x000000ff
        /*0184*/ 	.word	0x00038128
        /*0188*/ 	.short	0x0100
        /*018a*/ 	.byte	0x08
	.zero		1


	//   ....[20]....
        /*018c*/ 	.word	0x000003b0
        /*0190*/ 	.word	0x000000ff
        /*0194*/ 	.word	0x00038050
        /*0198*/ 	.short	0x0100
        /*019a*/ 	.byte	0x08
	.zero		1


	//   ....[21]....
        /*019c*/ 	.word	0x000003c0
        /*01a0*/ 	.word	0x000000ff
        /*01a4*/ 	.word	0x00038130
        /*01a8*/ 	.short	0x0100
        /*01aa*/ 	.byte	0x08
	.zero		1


	//   ....[22]....
        /*01ac*/ 	.word	0x000003d0
        /*01b0*/ 	.word	0x000000ff
        /*01b4*/ 	.word	0x00038058
        /*01b8*/ 	.short	0x0100
        /*01ba*/ 	.byte	0x08
	.zero		1


	//   ....[23]....
        /*01bc*/ 	.word	0x000003e0
        /*01c0*/ 	.word	0x000000ff
        /*01c4*/ 	.word	0x00038138
        /*01c8*/ 	.short	0x0100
        /*01ca*/ 	.byte	0x08
	.zero		1


	//   ....[24]....
        /*01cc*/ 	.word	0x000003f0
        /*01d0*/ 	.word	0x000000ff
        /*01d4*/ 	.word	0x00038060
        /*01d8*/ 	.short	0x0100
        /*01da*/ 	.byte	0x08
	.zero		1


	//   ....[25]....
        /*01dc*/ 	.word	0x00000400
        /*01e0*/ 	.word	0x000000ff
        /*01e4*/ 	.word	0x00038140
        /*01e8*/ 	.short	0x0100
        /*01ea*/ 	.byte	0x08
	.zero		1


	//   ....[26]....
        /*01ec*/ 	.word	0x00000410
        /*01f0*/ 	.word	0x000000ff
        /*01f4*/ 	.word	0x00038068
        /*01f8*/ 	.short	0x0100
        /*01fa*/ 	.byte	0x08
	.zero		1


	//   ....[27]....
        /*01fc*/ 	.word	0x00000420
        /*0200*/ 	.word	0x000000ff
        /*0204*/ 	.word	0x00038148
        /*0208*/ 	.short	0x0100
        /*020a*/ 	.byte	0x08
	.zero		1


	//   ....[28]....
        /*020c*/ 	.word	0x00000430
        /*0210*/ 	.word	0x000000ff
        /*0214*/ 	.word	0x00038070
        /*0218*/ 	.short	0x0100
        /*021a*/ 	.byte	0x08
	.zero		1


	//   ....[29]....
        /*021c*/ 	.word	0x00000440
        /*0220*/ 	.word	0x000000ff
        /*0224*/ 	.word	0x00038150
        /*0228*/ 	.short	0x0100
        /*022a*/ 	.byte	0x08
	.zero		1


	//   ....[30]....
        /*022c*/ 	.word	0x00000450
        /*0230*/ 	.word	0x000000ff
        /*0234*/ 	.word	0x00038078
        /*0238*/ 	.short	0x0100
        /*023a*/ 	.byte	0x08
	.zero		1


	//   ....[31]....
        /*023c*/ 	.word	0x00000460
        /*0240*/ 	.word	0x000000ff
        /*0244*/ 	.word	0x00038158
        /*0248*/ 	.short	0x0100
        /*024a*/ 	.byte	0x08
	.zero		1


	//   ....[32]....
        /*024c*/ 	.word	0x00000470
        /*0250*/ 	.word	0x000000ff
        /*0254*/ 	.word	0x00038080
        /*0258*/ 	.short	0x0100
        /*025a*/ 	.byte	0x08
	.zero		1


	//   ....[33]....
        /*025c*/ 	.word	0x00000480
        /*0260*/ 	.word	0x000000ff
        /*0264*/ 	.word	0x00038160
        /*0268*/ 	.short	0x0100
        /*026a*/ 	.byte	0x08
	.zero		1


	//   ....[34]....
        /*026c*/ 	.word	0x00000490
        /*0270*/ 	.word	0x000000ff
        /*0274*/ 	.word	0x00038088
        /*0278*/ 	.short	0x0100
        /*027a*/ 	.byte	0x08
	.zero		1


	//   ....[35]....
        /*027c*/ 	.word	0x000004a0
        /*0280*/ 	.word	0x000000ff
        /*0284*/ 	.word	0x00038168
        /*0288*/ 	.short	0x0100
        /*028a*/ 	.byte	0x08
	.zero		1


	//   ....[36]....
        /*028c*/ 	.word	0x000004b0
        /*0290*/ 	.word	0x000000ff
        /*0294*/ 	.word	0x00038090
        /*0298*/ 	.short	0x0100
        /*029a*/ 	.byte	0x08
	.zero		1


	//   ....[37]....
        /*029c*/ 	.word	0x000004c0
        /*02a0*/ 	.word	0x000000ff
        /*02a4*/ 	.word	0x00038170
        /*02a8*/ 	.short	0x0100
        /*02aa*/ 	.byte	0x08
	.zero		1


	//   ....[38]....
        /*02ac*/ 	.word	0x000004d0
        /*02b0*/ 	.word	0x000000ff
        /*02b4*/ 	.word	0x00038098
        /*02b8*/ 	.short	0x0100
        /*02ba*/ 	.byte	0x08
	.zero		1


	//   ....[39]....
        /*02bc*/ 	.word	0x000004e0
        /*02c0*/ 	.word	0x000000ff
        /*02c4*/ 	.word	0x00038178
        /*02c8*/ 	.short	0x0100
        /*02ca*/ 	.byte	0x08
	.zero		1


	//   ....[40]....
        /*02cc*/ 	.word	0x000004f0
        /*02d0*/ 	.word	0x000000ff
        /*02d4*/ 	.word	0x000380a0
        /*02d8*/ 	.short	0x0100
        /*02da*/ 	.byte	0x08
	.zero		1


	//   ....[41]....
        /*02dc*/ 	.word	0x00000500
        /*02e0*/ 	.word	0x000000ff
        /*02e4*/ 	.word	0x00038180
        /*02e8*/ 	.short	0x0100
        /*02ea*/ 	.byte	0x08
	.zero		1


	//   ....[42]....
        /*02ec*/ 	.word	0x00000510
        /*02f0*/ 	.word	0x000000ff
        /*02f4*/ 	.word	0x000380a8
        /*02f8*/ 	.short	0x0100
        /*02fa*/ 	.byte	0x08
	.zero		1


	//   ....[43]....
        /*02fc*/ 	.word	0x00000520
        /*0300*/ 	.word	0x000000ff
        /*0304*/ 	.word	0x00038188
        /*0308*/ 	.short	0x0100
        /*030a*/ 	.byte	0x08
	.zero		1


	//   ....[44]....
        /*030c*/ 	.word	0x00000530
        /*0310*/ 	.word	0x000000ff
        /*0314*/ 	.word	0x000380b0
        /*0318*/ 	.short	0x0100
        /*031a*/ 	.byte	0x08
	.zero		1


	//   ....[45]....
        /*031c*/ 	.word	0x00000540
        /*0320*/ 	.word	0x000000ff
        /*0324*/ 	.word	0x00038190
        /*0328*/ 	.short	0x0100
        /*032a*/ 	.byte	0x08
	.zero		1


	//   ....[46]....
        /*032c*/ 	.word	0x00000550
        /*0330*/ 	.word	0x000000ff
        /*0334*/ 	.word	0x000380b8
        /*0338*/ 	.short	0x0100
        /*033a*/ 	.byte	0x08
	.zero		1


	//   ....[47]....
        /*033c*/ 	.word	0x00000560
        /*0340*/ 	.word	0x000000ff
        /*0344*/ 	.word	0x00038198
        /*0348*/ 	.short	0x0100
        /*034a*/ 	.byte	0x08
	.zero		1


	//   ....[48]....
        /*034c*/ 	.word	0x00000570
        /*0350*/ 	.word	0x000000ff
        /*0354*/ 	.word	0x000380c0
        /*0358*/ 	.short	0x0100
        /*035a*/ 	.byte	0x08
	.zero		1


	//   ....[49]....
        /*035c*/ 	.word	0x00000580
        /*0360*/ 	.word	0x000000ff
        /*0364*/ 	.word	0x000381a0
        /*0368*/ 	.short	0x0100
        /*036a*/ 	.byte	0x08
	.zero		1


	//   ....[50]....
        /*036c*/ 	.word	0x00000590
        /*0370*/ 	.word	0x000000ff
        /*0374*/ 	.word	0x000380c8
        /*0378*/ 	.short	0x0100
        /*037a*/ 	.byte	0x08
	.zero		1


	//   ....[51]....
        /*037c*/ 	.word	0x000005a0
        /*0380*/ 	.word	0x000000ff
        /*0384*/ 	.word	0x000381a8
        /*0388*/ 	.short	0x0100
        /*038a*/ 	.byte	0x08
	.zero		1


	//   ....[52]....
        /*038c*/ 	.word	0x000005b0
        /*0390*/ 	.word	0x000000ff
        /*0394*/ 	.word	0x000380d0
        /*0398*/ 	.short	0x0100
        /*039a*/ 	.byte	0x08
	.zero		1


	//   ....[53]....
        /*039c*/ 	.word	0x000005c0
        /*03a0*/ 	.word	0x000000ff
        /*03a4*/ 	.word	0x000381b0
        /*03a8*/ 	.short	0x0100
        /*03aa*/ 	.byte	0x08
	.zero		1


	//   ....[54]....
        /*03ac*/ 	.word	0x000005d0
        /*03b0*/ 	.word	0x000000ff
        /*03b4*/ 	.word	0x000380d8
        /*03b8*/ 	.short	0x0100
        /*03ba*/ 	.byte	0x08
	.zero		1


	//   ....[55]....
        /*03bc*/ 	.word	0x000005e0
        /*03c0*/ 	.word	0x000000ff
        /*03c4*/ 	.word	0x000381b8
        /*03c8*/ 	.short	0x0100
        /*03ca*/ 	.byte	0x08
	.zero		1


	//   ....[56]....
        /*03cc*/ 	.word	0x00000b90
        /*03d0*/ 	.word	0x00000009
        /*03d4*/ 	.word	0x00038000
        /*03d8*/ 	.short	0x010a
        /*03da*/ 	.byte	0x3f
	.zero		1


	//   ....[57]....
        /*03dc*/ 	.word	0x00000eb0
        /*03e0*/ 	.word	0x0000000a
        /*03e4*/ 	.word	0x00038000
        /*03e8*/ 	.short	0x010a
        /*03ea*/ 	.byte	0x3f
	.zero		1


	//   ....[58]....
        /*03ec*/ 	.word	0x00001010
        /*03f0*/ 	.word	0x000000ff
        /*03f4*/ 	.word	0x00000000
        /*03f8*/ 	.short	0x0101
        /*03fa*/ 	.byte	0x06
	.zero		1


	//   ....[59]....
        /*03fc*/ 	.word	0x00001210
        /*0400*/ 	.word	0x00000004
        /*0404*/ 	.word	0x00000000
        /*0408*/ 	.short	0x0101
        /*040a*/ 	.byte	0x3f
	.zero		1


	//   ....[60]....
        /*040c*/ 	.word	0x00003a10
        /*0410*/ 	.word	0x0000000c
        /*0414*/ 	.word	0x000380e0
        /*0418*/ 	.short	0x010a
        /*041a*/ 	.byte	0x3f
	.zero		1


	//   ....[61]....
        /*041c*/ 	.word	0x000040a0
        /*0420*/ 	.word	0x00000002
        /*0424*/ 	.word	0x00000000
        /*0428*/ 	.short	0x010a
        /*042a*/ 	.byte	0x3f
	.zero		1


	//   ....[62]....
        /*042c*/ 	.word	0x00004150
        /*0430*/ 	.word	0x00000002
        /*0434*/ 	.word	0x00000000
        /*0438*/ 	.short	0x010a
        /*043a*/ 	.byte	0x3f
	.zero		1


	//   ....[63]....
        /*043c*/ 	.word	0x00004200
        /*0440*/ 	.word	0x00000002
        /*0444*/ 	.word	0x00000000
        /*0448*/ 	.short	0x010a
        /*044a*/ 	.byte	0x3f
	.zero		1


	//   ....[64]....
        /*044c*/ 	.word	0x000042b0
        /*0450*/ 	.word	0x00000002
        /*0454*/ 	.word	0x00000000
        /*0458*/ 	.short	0x010a
        /*045a*/ 	.byte	0x3f
	.zero		1


	//   ....[65]....
        /*045c*/ 	.word	0x00004360
        /*0460*/ 	.word	0x00000002
        /*0464*/ 	.word	0x00000000
        /*0468*/ 	.short	0x010a
        /*046a*/ 	.byte	0x3f
	.zero		1


	//   ....[66]....
        /*046c*/ 	.word	0x00004410
        /*0470*/ 	.word	0x00000002
        /*0474*/ 	.word	0x00000000
        /*0478*/ 	.short	0x010a
        /*047a*/ 	.byte	0x3f
	.zero		1


	//   ....[67]....
        /*047c*/ 	.word	0x000044c0
        /*0480*/ 	.word	0x00000002
        /*0484*/ 	.word	0x00000000
        /*0488*/ 	.short	0x010a
        /*048a*/ 	.byte	0x3f
	.zero		1


	//   ....[68]....
        /*048c*/ 	.word	0x00004570
        /*0490*/ 	.word	0x00000002
        /*0494*/ 	.word	0x00000000
        /*0498*/ 	.short	0x010a
        /*049a*/ 	.byte	0x3f
	.zero		1


	//   ....[69]....
        /*049c*/ 	.word	0x00004620
        /*04a0*/ 	.word	0x00000002
        /*04a4*/ 	.word	0x00000000
        /*04a8*/ 	.short	0x010a
        /*04aa*/ 	.byte	0x3f
	.zero		1


	//   ....[70]....
        /*04ac*/ 	.word	0x000046d0
        /*04b0*/ 	.word	0x00000002
        /*04b4*/ 	.word	0x00000000
        /*04b8*/ 	.short	0x010a
        /*04ba*/ 	.byte	0x3f
	.zero		1


	//   ....[71]....
        /*04bc*/ 	.word	0x00004780
        /*04c0*/ 	.word	0x00000002
        /*04c4*/ 	.word	0x00000000
        /*04c8*/ 	.short	0x010a
        /*04ca*/ 	.byte	0x3f
	.zero		1


	//   ....[72]....
        /*04cc*/ 	.word	0x00004830
        /*04d0*/ 	.word	0x00000002
        /*04d4*/ 	.word	0x00000000
        /*04d8*/ 	.short	0x010a
        /*04da*/ 	.byte	0x3f
	.zero		1


	//   ....[73]....
        /*04dc*/ 	.word	0x000048e0
        /*04e0*/ 	.word	0x00000002
        /*04e4*/ 	.word	0x00000000
        /*04e8*/ 	.short	0x010a
        /*04ea*/ 	.byte	0x3f
	.zero		1


	//   ....[74]....
        /*04ec*/ 	.word	0x00004990
        /*04f0*/ 	.word	0x00000002
        /*04f4*/ 	.word	0x00000000
        /*04f8*/ 	.short	0x010a
        /*04fa*/ 	.byte	0x3f
	.zero		1


	//   ....[75]....
        /*04fc*/ 	.word	0x00004a40
        /*0500*/ 	.word	0x00000002
        /*0504*/ 	.word	0x00000000
        /*0508*/ 	.short	0x010a
        /*050a*/ 	.byte	0x3f
	.zero		1


	//   ....[76]....
        /*050c*/ 	.word	0x00004af0
        /*0510*/ 	.word	0x00000002
        /*0514*/ 	.word	0x00000000
        /*0518*/ 	.short	0x010a
        /*051a*/ 	.byte	0x3f
	.zero		1


	//   ....[77]....
        /*051c*/ 	.word	0x00004ba0
        /*0520*/ 	.word	0x00000002
        /*0524*/ 	.word	0x00000000
        /*0528*/ 	.short	0x010a
        /*052a*/ 	.byte	0x3f
	.zero		1


	//   ....[78]....
        /*052c*/ 	.word	0x00004c50
        /*0530*/ 	.word	0x00000002
        /*0534*/ 	.word	0x00000000
        /*0538*/ 	.short	0x010a
        /*053a*/ 	.byte	0x3f
	.zero		1


	//   ....[79]....
        /*053c*/ 	.word	0x00004d00
        /*0540*/ 	.word	0x00000002
        /*0544*/ 	.word	0x00000000
        /*0548*/ 	.short	0x010a
        /*054a*/ 	.byte	0x3f
	.zero		1


	//   ....[80]....
        /*054c*/ 	.word	0x00004db0
        /*0550*/ 	.word	0x00000002
        /*0554*/ 	.word	0x00000000
        /*0558*/ 	.short	0x010a
        /*055a*/ 	.byte	0x3f
	.zero		1


	//   ....[81]....
        /*055c*/ 	.word	0x00004e60
        /*0560*/ 	.word	0x00000002
        /*0564*/ 	.word	0x00000000
        /*0568*/ 	.short	0x010a
        /*056a*/ 	.byte	0x3f
	.zero		1


	//   ....[82]....
        /*056c*/ 	.word	0x00004f10
        /*0570*/ 	.word	0x00000002
        /*0574*/ 	.word	0x00000000
        /*0578*/ 	.short	0x010a
        /*057a*/ 	.byte	0x3f
	.zero		1


	//   ....[83]....
        /*057c*/ 	.word	0x00004fc0
        /*0580*/ 	.word	0x00000002
        /*0584*/ 	.word	0x00000000
        /*0588*/ 	.short	0x010a
        /*058a*/ 	.byte	0x3f
	.zero		1


	//   ....[84]....
        /*058c*/ 	.word	0x00005070
        /*0590*/ 	.word	0x00000002
        /*0594*/ 	.word	0x00000000
        /*0598*/ 	.short	0x010a
        /*059a*/ 	.byte	0x3f
	.zero		1


	//   ....[85]....
        /*059c*/ 	.word	0x00005120
        /*05a0*/ 	.word	0x00000002
        /*05a4*/ 	.word	0x00000000
        /*05a8*/ 	.short	0x010a
        /*05aa*/ 	.byte	0x3f
	.zero		1


	//   ....[86]....
        /*05ac*/ 	.word	0x000051d0
        /*05b0*/ 	.word	0x00000002
        /*05b4*/ 	.word	0x00000000
        /*05b8*/ 	.short	0x010a
        /*05ba*/ 	.byte	0x3f
	.zero		1


	//   ....[87]....
        /*05bc*/ 	.word	0x00005280
        /*05c0*/ 	.word	0x00000002
        /*05c4*/ 	.word	0x00000000
        /*05c8*/ 	.short	0x010a
        /*05ca*/ 	.byte	0x3f
	.zero		1


	//   ....[88]....
        /*05cc*/ 	.word	0x00005330
        /*05d0*/ 	.word	0x00000003
        /*05d4*/ 	.word	0x00000000
        /*05d8*/ 	.short	0x010a
        /*05da*/ 	.byte	0x3f
	.zero		1


	//----- nvinfo : EIATTR_NUM_MBARRIERS
	.align		4
.L_26:
        /*05dc*/ 	.byte	0x03, 0x38
        /*05de*/ 	.short	0x0038


	//----- nvinfo : EIATTR_EXIT_INSTR_OFFSETS
	.align		4
        /*05e0*/ 	.byte	0x04, 0x1c
        /*05e2*/ 	.short	(.L_28 - .L_27)


	//   ....[0]....
.L_27:
        /*05e4*/ 	.word	0x000009c0


	//   ....[1]....
        /*05e8*/ 	.word	0x00001360


	//   ....[2]....
        /*05ec*/ 	.word	0x00002d40


	//   ....[3]....
        /*05f0*/ 	.word	0x00002d70


	//   ....[4]....
        /*05f4*/ 	.word	0x000037c0


	//   ....[5]....
        /*05f8*/ 	.word	0x000037f0


	//   ....[6]....
        /*05fc*/ 	.word	0x00003810


	//   ....[7]....
        /*0600*/ 	.word	0x00003f90


	//   ....[8]....
        /*0604*/ 	.word	0x00005360


	//----- nvinfo : EIATTR_MAX_THREADS
	.align		4
.L_28:
        /*0608*/ 	.byte	0x04, 0x05
        /*060a*/ 	.short	(.L_30 - .L_29)
.L_29:
        /*060c*/ 	.word	0x00000100
        /*0610*/ 	.word	0x00000001
        /*0614*/ 	.word	0x00000001


	//----- nvinfo : EIATTR_CRS_STACK_SIZE
	.align		4
.L_30:
        /*0618*/ 	.byte	0x04, 0x1e
        /*061a*/ 	.short	(.L_32 - .L_31)
.L_31:
        /*061c*/ 	.word	0x00000000


	//----- nvinfo : EIATTR_CBANK_PARAM_SIZE
	.align		4
.L_32:
        /*0620*/ 	.byte	0x03, 0x19
        /*0622*/ 	.short	0x03f0


	//----- nvinfo : EIATTR_PARAM_CBANK
	.align		4
        /*0624*/ 	.byte	0x04, 0x0a
        /*0626*/ 	.short	(.L_34 - .L_33)
	.align		4
.L_33:
        /*0628*/ 	.word	index@(.nv.constant0._ZN7cutlass13device_kernelINS_4conv6kernel13ConvUniversalINS1_16ConvProblemShapeILNS1_8OperatorE0ELi2EEENS1_10collective14CollectiveConvINS1_46MainloopSm90TmaGmmaWarpSpecializedImplicitGemmILS5_0ELi28ELi2EN4cute5tupleIJNSA_1CILi1EEESD_SD_EEENS1_36KernelImplicitTmaWarpSpecializedSm90ELi1EEENSB_IJNSC_ILi64EEESH_NSB_IJNSC_ILi32EEEEEEEEENS_10bfloat16_tESL_NSA_8TiledMMAINSA_8MMA_AtomIJNSA_4SM904GMMA27MMA_64x64x16_F32BF16BF16_SSILNSP_5MajorE0ELSR_0ELNSP_7ScaleInE1ELSS_1EEEEEENSA_6LayoutISE_NSB_IJNSC_ILi0EEESW_SW_EEEEENSB_IJNSA_10UnderscoreESZ_SZ_EEEEENS7_6detail26Sm90ImplicitGemmTileTraitsINSA_20SM90_TMA_LOAD_IM2COLENSA_14ComposedLayoutINSA_7SwizzleILi2ELi4ELi3EEENSA_18smem_ptr_flag_bitsILi16EEENSV_INSB_IJNSB_IJNSC_ILi8EEES1A_EEENSB_IJSI_SD_EEENSB_IJSD_NSC_ILi28EEEEEEEEENSB_IJNSB_IJSI_NSC_ILi256EEEEEENSB_IJSD_SW_EEENSB_IJSW_NSC_ILi2048EEEEEEEEEEEEEvEENS13_INSA_13SM90_TMA_LOADES1N_vEEEENS_8epilogue10collective6detail29Sm90TmaWarpSpecializedAdapterINS1T_15DefaultEpilogueISL_NSB_IJNSB_IJlllEEESD_SW_EEES1Y_NS1S_6thread17LinearCombinationISL_Li1EffLNS1Z_9ScaleType4KindE0ELNS_15FloatRoundStyleE2ESL_EENS_4gemm15EpilogueDefaultEEEEEvvEEEEvNT_6ParamsE)
        /*062c*/ 	.short	0x0210
        /*062e*/ 	.short	0x03f0


	//----- nvinfo : EIATTR_SW_WAR
	.align		4
.L_34:
        /*0630*/ 	.byte	0x04, 0x36
        /*0632*/ 	.short	(.L_36 - .L_35)
.L_35:
        /*0634*/ 	.word	0x00000008
.L_36:


//--------------------- .nv.callgraph             --------------------------
	.section	.nv.callgraph,"",@"SHT_CUDA_CALLGRAPH"
	.align	4
	.sectionentsize	8
	.align		4
        /*0000*/ 	.word	0x00000000
	.align		4
        /*0004*/ 	.word	0xffffffff
	.align		4
        /*0008*/ 	.word	0x00000000
	.align		4
        /*000c*/ 	.word	0xfffffffe
	.align		4
        /*0010*/ 	.word	0x00000000
	.align		4
        /*0014*/ 	.word	0xfffffffd
	.align		4
        /*0018*/ 	.word	0x00000000
	.align		4
        /*001c*/ 	.word	0xfffffffc


//--------------------- .nv.constant4             --------------------------
	.section	.nv.constant4,"a",@progbits
	.align	8
	.align		8
.nv.constant4:
        /*0000*/ 	.dword	_ZN39_INTERNAL_0e88ed77_4_k_cu_94a7e2ab_25184cuda3std3__45__cpo5beginE
	.align		8
        /*0008*/ 	.dword	_ZN39_INTERNAL_0e88ed77_4_k_cu_94a7e2ab_25184cuda3std3__45__cpo3endE
	.align		8
        /*0010*/ 	.dword	_ZN39_INTERNAL_0e88ed77_4_k_cu_94a7e2ab_25184cuda3std3__45__cpo6cbeginE
	.align		8
        /*0018*/ 	.dword	_ZN39_INTERNAL_0e88ed77_4_k_cu_94a7e2ab_25184cuda3std3__45__cpo4cendE
	.align		8
        /*0020*/ 	.dword	_ZN39_INTERNAL_0e88ed77_4_k_cu_94a7e2ab_25184cuda3std3__441_GLOBAL__N__0e88ed77_4_k_cu_94a7e2ab_25186ignoreE
	.align		8
        /*0028*/ 	.dword	_ZN39_INTERNAL_0e88ed77_4_k_cu_94a7e2ab_25184cuda3std3__419piecewise_constructE
	.align		8
        /*0030*/ 	.dword	_ZN39_INTERNAL_0e88ed77_4_k_cu_94a7e2ab_25184cuda3std3__48in_placeE
	.align		8
        /*0038*/ 	.dword	_ZN39_INTERNAL_0e88ed77_4_k_cu_94a7e2ab_25184cuda3std6ranges3__45__cpo4swapE
	.align		8
        /*0040*/ 	.dword	_ZN39_INTERNAL_0e88ed77_4_k_cu_94a7e2ab_25184cuda3std6ranges3__45__cpo9iter_moveE
	.align		8
        /*0048*/ 	.dword	_ZN39_INTERNAL_0e88ed77_4_k_cu_94a7e2ab_25184cute7productE
	.align		8
        /*0050*/ 	.dword	_ZN39_INTERNAL_0e88ed77_4_k_cu_94a7e2ab_25184cute1_E


//--------------------- .text._ZN7cutlass13device_kernelINS_4conv6kernel13ConvUniversalINS1_16ConvProblemShapeILNS1_8OperatorE0ELi2EEENS1_10collective14CollectiveConvINS1_46MainloopSm90TmaGmmaWarpSpecializedImplicitGemmILS5_0ELi28ELi2EN4cute5tupleIJNSA_1CILi1EEESD_SD_EEENS1_36KernelImplicitTmaWarpSpecializedSm90ELi1EEENSB_IJNSC_ILi64EEESH_NSB_IJNSC_ILi32EEEEEEEEENS_10bfloat16_tESL_NSA_8TiledMMAINSA_8MMA_AtomIJNSA_4SM904GMMA27MMA_64x64x16_F32BF16BF16_SSILNSP_5MajorE0ELSR_0ELNSP_7ScaleInE1ELSS_1EEEEEENSA_6LayoutISE_NSB_IJNSC_ILi0EEESW_SW_EEEEENSB_IJNSA_10UnderscoreESZ_SZ_EEEEENS7_6detail26Sm90ImplicitGemmTileTraitsINSA_20SM90_TMA_LOAD_IM2COLENSA_14ComposedLayoutINSA_7SwizzleILi2ELi4ELi3EEENSA_18smem_ptr_flag_bitsILi16EEENSV_INSB_IJNSB_IJNSC_ILi8EEES1A_EEENSB_IJSI_SD_EEENSB_IJSD_NSC_ILi28EEEEEEEEENSB_IJNSB_IJSI_NSC_ILi256EEEEEENSB_IJSD_SW_EEENSB_IJSW_NSC_ILi2048EEEEEEEEEEEEEvEENS13_INSA_13SM90_TMA_LOADES1N_vEEEENS_8epilogue10collective6detail29Sm90TmaWarpSpecializedAdapterINS1T_15DefaultEpilogueISL_NSB_IJNSB_IJlllEEESD_SW_EEES1Y_NS1S_6thread17LinearCombinationISL_Li1EffLNS1Z_9ScaleType4KindE0ELNS_15FloatRoundStyleE2ESL_EENS_4gemm15EpilogueDefaultEEEEEvvEEEEvNT_6ParamsE --------------------------
	.section	.text._ZN7cutlass13device_kernelINS_4conv6kernel13ConvUniversalINS1_16ConvProblemShapeILNS1_8OperatorE0ELi2EEENS1_10collective14CollectiveConvINS1_46MainloopSm90TmaGmmaWarpSpecializedImplicitGemmILS5_0ELi28ELi2EN4cute5tupleIJNSA_1CILi1EEESD_SD_EEENS1_36KernelImplicitTmaWarpSpecializedSm90ELi1EEENSB_IJNSC_ILi64EEESH_NSB_IJNSC_ILi32EEEEEEEEENS_10bfloat16_tESL_NSA_8TiledMMAINSA_8MMA_AtomIJNSA_4SM904GMMA27MMA_64x64x16_F32BF16BF16_SSILNSP_5MajorE0ELSR_0ELNSP_7ScaleInE1ELSS_1EEEEEENSA_6LayoutISE_NSB_IJNSC_ILi0EEESW_SW_EEEEENSB_IJNSA_10UnderscoreESZ_SZ_EEEEENS7_6detail26Sm90ImplicitGemmTileTraitsINSA_20SM90_TMA_LOAD_IM2COLENSA_14ComposedLayoutINSA_7SwizzleILi2ELi4ELi3EEENSA_18smem_ptr_flag_bitsILi16EEENSV_INSB_IJNSB_IJNSC_ILi8EEES1A_EEENSB_IJSI_SD_EEENSB_IJSD_NSC_ILi28EEEEEEEEENSB_IJNSB_IJSI_NSC_ILi256EEEEEENSB_IJSD_SW_EEENSB_IJSW_NSC_ILi2048EEEEEEEEEEEEEvEENS13_INSA_13SM90_TMA_LOADES1N_vEEEENS_8epilogue10collective6detail29Sm90TmaWarpSpecializedAdapterINS1T_15DefaultEpilogueISL_NSB_IJNSB_IJlllEEESD_SW_EEES1Y_NS1S_6thread17LinearCombinationISL_Li1EffLNS1Z_9ScaleType4KindE0ELNS_15FloatRoundStyleE2ESL_EENS_4gemm15EpilogueDefaultEEEEEvvEEEEvNT_6ParamsE,"ax",@progbits
	.align	128
.text._ZN7cutlass13device_kernelINS_4conv6kernel13ConvUniversalINS1_16ConvProblemShapeILNS1_8OperatorE0ELi2EEENS1_10collective14CollectiveConvINS1_46MainloopSm90TmaGmmaWarpSpecializedImplicitGemmILS5_0ELi28ELi2EN4cute5tupleIJNSA_1CILi1EEESD_SD_EEENS1_36KernelImplicitTmaWarpSpecializedSm90ELi1EEENSB_IJNSC_ILi64EEESH_NSB_IJNSC_ILi32EEEEEEEEENS_10bfloat16_tESL_NSA_8TiledMMAINSA_8MMA_AtomIJNSA_4SM904GMMA27MMA_64x64x16_F32BF16BF16_SSILNSP_5MajorE0ELSR_0ELNSP_7ScaleInE1ELSS_1EEEEEENSA_6LayoutISE_NSB_IJNSC_ILi0EEESW_SW_EEEEENSB_IJNSA_10UnderscoreESZ_SZ_EEEEENS7_6detail26Sm90ImplicitGemmTileTraitsINSA_20SM90_TMA_LOAD_IM2COLENSA_14ComposedLayoutINSA_7SwizzleILi2ELi4ELi3EEENSA_18smem_ptr_flag_bitsILi16EEENSV_INSB_IJNSB_IJNSC_ILi8EEES1A_EEENSB_IJSI_SD_EEENSB_IJSD_NSC_ILi28EEEEEEEEENSB_IJNSB_IJSI_NSC_ILi256EEEEEENSB_IJSD_SW_EEENSB_IJSW_NSC_ILi2048EEEEEEEEEEEEEvEENS13_INSA_13SM90_TMA_LOADES1N_vEEEENS_8epilogue10collective6detail29Sm90TmaWarpSpecializedAdapterINS1T_15DefaultEpilogueISL_NSB_IJNSB_IJlllEEESD_SW_EEES1Y_NS1S_6thread17LinearCombinationISL_Li1EffLNS1Z_9ScaleType4KindE0ELNS_15FloatRoundStyleE2ESL_EENS_4gemm15EpilogueDefaultEEEEEvvEEEEvNT_6ParamsE:
        .type           _ZN7cutlass13device_kernelINS_4conv6kernel13ConvUniversalINS1_16ConvProblemShapeILNS1_8OperatorE0ELi2EEENS1_10collective14CollectiveConvINS1_46MainloopSm90TmaGmmaWarpSpecializedImplicitGemmILS5_0ELi28ELi2EN4cute5tupleIJNSA_1CILi1EEESD_SD_EEENS1_36KernelImplicitTmaWarpSpecializedSm90ELi1EEENSB_IJNSC_ILi64EEESH_NSB_IJNSC_ILi32EEEEEEEEENS_10bfloat16_tESL_NSA_8TiledMMAINSA_8MMA_AtomIJNSA_4SM904GMMA27MMA_64x64x16_F32BF16BF16_SSILNSP_5MajorE0ELSR_0ELNSP_7ScaleInE1ELSS_1EEEEEENSA_6LayoutISE_NSB_IJNSC_ILi0EEESW_SW_EEEEENSB_IJNSA_10UnderscoreESZ_SZ_EEEEENS7_6detail26Sm90ImplicitGemmTileTraitsINSA_20SM90_TMA_LOAD_IM2COLENSA_14ComposedLayoutINSA_7SwizzleILi2ELi4ELi3EEENSA_18smem_ptr_flag_bitsILi16EEENSV_INSB_IJNSB_IJNSC_ILi8EEES1A_EEENSB_IJSI_SD_EEENSB_IJSD_NSC_ILi28EEEEEEEEENSB_IJNSB_IJSI_NSC_ILi256EEEEEENSB_IJSD_SW_EEENSB_IJSW_NSC_ILi2048EEEEEEEEEEEEEvEENS13_INSA_13SM90_TMA_LOADES1N_vEEEENS_8epilogue10collective6detail29Sm90TmaWarpSpecializedAdapterINS1T_15DefaultEpilogueISL_NSB_IJNSB_IJlllEEESD_SW_EEES1Y_NS1S_6thread17LinearCombinationISL_Li1EffLNS1Z_9ScaleType4KindE0ELNS_15FloatRoundStyleE2ESL_EENS_4gemm15EpilogueDefaultEEEEEvvEEEEvNT_6ParamsE,@function
        .size           _ZN7cutlass13device_kernelINS_4conv6kernel13ConvUniversalINS1_16ConvProblemShapeILNS1_8OperatorE0ELi2EEENS1_10collective14CollectiveConvINS1_46MainloopSm90TmaGmmaWarpSpecializedImplicitGemmILS5_0ELi28ELi2EN4cute5tupleIJNSA_1CILi1EEESD_SD_EEENS1_36KernelImplicitTmaWarpSpecializedSm90ELi1EEENSB_IJNSC_ILi64EEESH_NSB_IJNSC_ILi32EEEEEEEEENS_10bfloat16_tESL_NSA_8TiledMMAINSA_8MMA_AtomIJNSA_4SM904GMMA27MMA_64x64x16_F32BF16BF16_SSILNSP_5MajorE0ELSR_0ELNSP_7ScaleInE1ELSS_1EEEEEENSA_6LayoutISE_NSB_IJNSC_ILi0EEESW_SW_EEEEENSB_IJNSA_10UnderscoreESZ_SZ_EEEEENS7_6detail26Sm90ImplicitGemmTileTraitsINSA_20SM90_TMA_LOAD_IM2COLENSA_14ComposedLayoutINSA_7SwizzleILi2ELi4ELi3EEENSA_18smem_ptr_flag_bitsILi16EEENSV_INSB_IJNSB_IJNSC_ILi8EEES1A_EEENSB_IJSI_SD_EEENSB_IJSD_NSC_ILi28EEEEEEEEENSB_IJNSB_IJSI_NSC_ILi256EEEEEENSB_IJSD_SW_EEENSB_IJSW_NSC_ILi2048EEEEEEEEEEEEEvEENS13_INSA_13SM90_TMA_LOADES1N_vEEEENS_8epilogue10collective6detail29Sm90TmaWarpSpecializedAdapterINS1T_15DefaultEpilogueISL_NSB_IJNSB_IJlllEEESD_SW_EEES1Y_NS1S_6thread17LinearCombinationISL_Li1EffLNS1Z_9ScaleType4KindE0ELNS_15FloatRoundStyleE2ESL_EENS_4gemm15EpilogueDefaultEEEEEvvEEEEvNT_6ParamsE,(.L_x_118 - _ZN7cutlass13device_kernelINS_4conv6kernel13ConvUniversalINS1_16ConvProblemShapeILNS1_8OperatorE0ELi2EEENS1_10collective14CollectiveConvINS1_46MainloopSm90TmaGmmaWarpSpecializedImplicitGemmILS5_0ELi28ELi2EN4cute5tupleIJNSA_1CILi1EEESD_SD_EEENS1_36KernelImplicitTmaWarpSpecializedSm90ELi1EEENSB_IJNSC_ILi64EEESH_NSB_IJNSC_ILi32EEEEEEEEENS_10bfloat16_tESL_NSA_8TiledMMAINSA_8MMA_AtomIJNSA_4SM904GMMA27MMA_64x64x16_F32BF16BF16_SSILNSP_5MajorE0ELSR_0ELNSP_7ScaleInE1ELSS_1EEEEEENSA_6LayoutISE_NSB_IJNSC_ILi0EEESW_SW_EEEEENSB_IJNSA_10UnderscoreESZ_SZ_EEEEENS7_6detail26Sm90ImplicitGemmTileTraitsINSA_20SM90_TMA_LOAD_IM2COLENSA_14ComposedLayoutINSA_7SwizzleILi2ELi4ELi3EEENSA_18smem_ptr_flag_bitsILi16EEENSV_INSB_IJNSB_IJNSC_ILi8EEES1A_EEENSB_IJSI_SD_EEENSB_IJSD_NSC_ILi28EEEEEEEEENSB_IJNSB_IJSI_NSC_ILi256EEEEEENSB_IJSD_SW_EEENSB_IJSW_NSC_ILi2048EEEEEEEEEEEEEvEENS13_INSA_13SM90_TMA_LOADES1N_vEEEENS_8epilogue10collective6detail29Sm90TmaWarpSpecializedAdapterINS1T_15DefaultEpilogueISL_NSB_IJNSB_IJlllEEESD_SW_EEES1Y_NS1S_6thread17LinearCombinationISL_Li1EffLNS1Z_9ScaleType4KindE0ELNS_15FloatRoundStyleE2ESL_EENS_4gemm15EpilogueDefaultEEEEEvvEEEEvNT_6ParamsE)
        .other          _ZN7cutlass13device_kernelINS_4conv6kernel13ConvUniversalINS1_16ConvProblemShapeILNS1_8OperatorE0ELi2EEENS1_10collective14CollectiveConvINS1_46MainloopSm90TmaGmmaWarpSpecializedImplicitGemmILS5_0ELi28ELi2EN4cute5tupleIJNSA_1CILi1EEESD_SD_EEENS1_36KernelImplicitTmaWarpSpecializedSm90ELi1EEENSB_IJNSC_ILi64EEESH_NSB_IJNSC_ILi32EEEEEEEEENS_10bfloat16_tESL_NSA_8TiledMMAINSA_8MMA_AtomIJNSA_4SM904GMMA27MMA_64x64x16_F32BF16BF16_SSILNSP_5MajorE0ELSR_0ELNSP_7ScaleInE1ELSS_1EEEEEENSA_6LayoutISE_NSB_IJNSC_ILi0EEESW_SW_EEEEENSB_IJNSA_10UnderscoreESZ_SZ_EEEEENS7_6detail26Sm90ImplicitGemmTileTraitsINSA_20SM90_TMA_LOAD_IM2COLENSA_14ComposedLayoutINSA_7SwizzleILi2ELi4ELi3EEENSA_18smem_ptr_flag_bitsILi16EEENSV_INSB_IJNSB_IJNSC_ILi8EEES1A_EEENSB_IJSI_SD_EEENSB_IJSD_NSC_ILi28EEEEEEEEENSB_IJNSB_IJSI_NSC_ILi256EEEEEENSB_IJSD_SW_EEENSB_IJSW_NSC_ILi2048EEEEEEEEEEEEEvEENS13_INSA_13SM90_TMA_LOADES1N_vEEEENS_8epilogue10collective6detail29Sm90TmaWarpSpecializedAdapterINS1T_15DefaultEpilogueISL_NSB_IJNSB_IJlllEEESD_SW_EEES1Y_NS1S_6thread17LinearCombinationISL_Li1EffLNS1Z_9ScaleType4KindE0ELNS_15FloatRoundStyleE2ESL_EENS_4gemm15EpilogueDefaultEEEEEvvEEEEvNT_6ParamsE,@"STO_CUDA_ENTRY STV_DEFAULT"
_ZN7cutlass13device_kernelINS_4conv6kernel13ConvUniversalINS1_16ConvProblemShapeILNS1_8OperatorE0ELi2EEENS1_10collective14CollectiveConvINS1_46MainloopSm90TmaGmmaWarpSpecializedImplicitGemmILS5_0ELi28ELi2EN4cute5tupleIJNSA_1CILi1EEESD_SD_EEENS1_36KernelImplicitTmaWarpSpecializedSm90ELi1EEENSB_IJNSC_ILi64EEESH_NSB_IJNSC_ILi32EEEEEEEEENS_10bfloat16_tESL_NSA_8TiledMMAINSA_8MMA_AtomIJNSA_4SM904GMMA27MMA_64x64x16_F32BF16BF16_SSILNSP_5MajorE0ELSR_0ELNSP_7ScaleInE1ELSS_1EEEEEENSA_6LayoutISE_NSB_IJNSC_ILi0EEESW_SW_EEEEENSB_IJNSA_10UnderscoreESZ_SZ_EEEEENS7_6detail26Sm90ImplicitGemmTileTraitsINSA_20SM90_TMA_LOAD_IM2COLENSA_14ComposedLayoutINSA_7SwizzleILi2ELi4ELi3EEENSA_18smem_ptr_flag_bitsILi16EEENSV_INSB_IJNSB_IJNSC_ILi8EEES1A_EEENSB_IJSI_SD_EEENSB_IJSD_NSC_ILi28EEEEEEEEENSB_IJNSB_IJSI_NSC_ILi256EEEEEENSB_IJSD_SW_EEENSB_IJSW_NSC_ILi2048EEEEEEEEEEEEEvEENS13_INSA_13SM90_TMA_LOADES1N_vEEEENS_8epilogue10collective6detail29Sm90TmaWarpSpecializedAdapterINS1T_15DefaultEpilogueISL_NSB_IJNSB_IJlllEEESD_SW_EEES1Y_NS1S_6thread17LinearCombinationISL_Li1EffLNS1Z_9ScaleType4KindE0ELNS_15FloatRoundStyleE2ESL_EENS_4gemm15EpilogueDefaultEEEEEvvEEEEvNT_6ParamsE:
[----:B------:R-:W-:Y:S01]  /*0000*/  LDC R1, c[0x0][0x28] ;  /* 0x00000a00ff017b82 */ /* 0x000fe20000000800 */
[----:B------:R-:W0:Y:S01]  /*0010*/  S2R R10, SR_TID.X ;  /* 0x00000000000a7919 */ /* 0x000e220000002100 */
[----:B------:R-:W-:Y:S01]  /*0020*/  ELECT P0, URZ, PT ;  /* 0x00000000003f782f */ /* 0x000fe20003800000 */
[----:B------:R-:W-:Y:S01]  /*0030*/  BSSY B0, `(.L_x_0) ;  /* 0x000000f000007945 */ /* 0x000fe20003800000 */
[--C-:B0-----:R-:W-:Y:S02]  /*0040*/  SHF.R.U32.HI R0, RZ, 0x5, R10.reuse ;  /* 0x00000005ff007819 */ /* 0x101fe4000001160a */
[----:B------:R-:W-:-:S03]  /*0050*/  SHF.R.U32.HI R3, RZ, 0x7, R10 ;  /* 0x00000007ff037819 */ /* 0x000fc6000001160a */
[----:B------:R-:W0:Y:S04]  /*0060*/  SHFL.IDX PT, R2, R0, RZ, 0x1f ;  /* 0x00001fff00027589 */ /* 0x000e2800000e0000 */
[----:B------:R1:W2:Y:S01]  /*0070*/  SHFL.IDX PT, R9, R3, RZ, 0x1f ;  /* 0x00001fff03097589 */ /* 0x0002a200000e0000 */
[----:B0-----:R-:W-:-:S13]  /*0080*/  ISETP.NE.OR P0, PT, R2, RZ, !P0 ;  /* 0x000000ff0200720c */ /* 0x001fda0004705670 */
[----:B-12---:R-:W-:Y:S05]  /*0090*/  @P0 BRA `(.L_x_1) ;  /* 0x0000000000200947 */ /* 0x006fea0003800000 */
[----:B------:R-:W-:Y:S02]  /*00a0*/  ULDC.64 UR4, c[0x0][0x198] ;  /* 0x0000660000047ab9 */ /* 0x000fe40000000a00 */
[----:B------:R-:W-:Y:S02]  /*00b0*/  UIADD3 UR6, UP0, UR4, 0xf0, URZ ;  /* 0x000000f004067890 */ /* 0x000fe4000ff1e03f */
[----:B------:R-:W-:Y:S02]  /*00c0*/  UIADD3 UR4, UP1, UR4, 0x1f0, URZ ;  /* 0x000001f004047890 */ /* 0x000fe4000ff3e03f */
[----:B------:R-:W-:Y:S02]  /*00d0*/  UIADD3.X UR7, URZ, UR5, URZ, UP0, !UPT ;  /* 0x000000053f077290 */ /* 0x000fe400087fe43f */
[----:B------:R-:W-:-:S07]  /*00e0*/  UIADD3.X UR5, URZ, UR5, URZ, UP1, !UPT ;  /* 0x000000053f057290 */ /* 0x000fce0008ffe43f */
[----:B------:R0:W-:Y:S02]  /*00f0*/  UTMACCTL.PF [UR6] ;  /* 0x00000000060079b9 */ /* 0x0001e40008040000 */
[----:B------:R0:W-:Y:S02]  /*0100*/  UTMACCTL.PF [UR4] ;  /* 0x00000000040079b9 */ /* 0x0001e40008040000 */
[----:B0-----:R-:W-:Y:S01]  /*0110*/  NOP ;  /* 0x0000000000007918 */ /* 0x001fe20000000000 */
.L_x_1:
[----:B------:R-:W-:Y:S05]  /*0120*/  BSYNC B0 ;  /* 0x0000000000007941 */ /* 0x000fea0003800000 */
.L_x_0:
[----:B------:R-:W0:Y:S01]  /*0130*/  SHFL.IDX PT, R0, R0, RZ, 0x1f ;  /* 0x00001fff00007589 */ /* 0x000e2200000e0000 */
[----:B------:R-:W-:-:S04]  /*0140*/  SHF.R.S32.HI R3, RZ, 0x1f, R2 ;  /* 0x0000001fff037819 */ /* 0x000fc80000011402 */
[----:B------:R-:W-:Y:S02]  /*0150*/  LEA.HI R3, R3, R2, RZ, 0x2 ;  /* 0x0000000203037211 */ /* 0x000fe400078f10ff */
[----:B0-----:R-:W-:-:S13]  /*0160*/  ISETP.NE.AND P0, PT, R0, RZ, PT ;  /* 0x000000ff0000720c */ /* 0x001fda0003f05270 */
[----:B------:R-:W-:Y:S05]  /*0170*/  @P0 BRA `(.L_x_2) ;  /* 0x0000000400240947 */ /* 0x000fea0003800000 */
[----:B------:R-:W-:Y:S01]  /*0180*/  ELECT P0, URZ, PT ;  /* 0x00000000003f782f */ /* 0x000fe20003800000 */
[----:B------:R-:W-:-:S12]  /*0190*/  BSSY B0, `(.L_x_2) ;  /* 0x0000047000007945 */ /* 0x000fd80003800000 */
[----:B------:R-:W-:Y:S05]  /*01a0*/  @!P0 BRA `(.L_x_3) ;  /* 0x0000000400148947 */ /* 0x000fea0003800000 */
[----:B------:R-:W0:Y:S01]  /*01b0*/  S2UR UR8, SR_CgaCtaId ;  /* 0x00000000000879c3 */ /* 0x000e220000008800 */
[----:B------:R-:W-:Y:S01]  /*01c0*/  UMOV UR4, 0x400 ;  /* 0x0000040000047882 */ /* 0x000fe20000000000 */
[----:B------:R-:W-:Y:S01]  /*01d0*/  UMOV UR5, 0x1 ;  /* 0x0000000100057882 */ /* 0x000fe20000000000 */
[----:B------:R-:W-:Y:S02]  /*01e0*/  UMOV UR6, 0x80 ;  /* 0x0000008000067882 */ /* 0x000fe40000000000 */
[----:B------:R-:W-:-:S04]  /*01f0*/  UIADD3 UR6, -UR6, 0x100000, URZ ;  /* 0x0010000006067890 */ /* 0x000fc8000fffe13f */
[----:B------:R-:W-:Y:S02]  /*0200*/  USHF.L.U32 UR7, UR6, 0xb, URZ ;  /* 0x0000000b06077899 */ /* 0x000fe4000800063f */
[----:B------:R-:W-:Y:S02]  /*0210*/  USHF.L.U32 UR6, UR6, 0x1, URZ ;  /* 0x0000000106067899 */ /* 0x000fe4000800063f */
[----:B0-----:R-:W-:Y:S02]  /*0220*/  ULEA UR8, UR8, UR4, 0x18 ;  /* 0x0000000408087291 */ /* 0x001fe4000f8ec03f */
[----:B------:R-:W-:-:S04]  /*0230*/  UIADD3 UR4, -UR5, 0x100000, URZ ;  /* 0x0010000005047890 */ /* 0x000fc8000fffe13f */
[----:B------:R-:W-:Y:S02]  /*0240*/  USHF.L.U32 UR5, UR4, 0xb, URZ ;  /* 0x0000000b04057899 */ /* 0x000fe4000800063f */
[----:B------:R-:W-:Y:S01]  /*0250*/  USHF.L.U32 UR4, UR4, 0x1, URZ ;  /* 0x0000000104047899 */ /* 0x000fe2000800063f */
[----:B------:R-:W0:Y:S11]  /*0260*/  FENCE.VIEW.ASYNC.S ;  /* 0x00000000000073c6 */ /* 0x000e360000000000 */
[----:B0-----:R0:W1:Y:S01]  /*0270*/  SYNCS.EXCH.64 URZ, [UR8+0x38000], UR4 ;  /* 0x03800004083f75b2 */ /* 0x0010620008000100 */
[----:B------:R0:W2:Y:S01]  /*0280*/  SYNCS.EXCH.64 URZ, [UR8+0x380e0], UR6 ;  /* 0x0380e006083f75b2 */ /* 0x0000a20008000100 */
[----:B------:R0:W3:Y:S01]  /*0290*/  SYNCS.EXCH.64 URZ, [UR8+0x38008], UR4 ;  /* 0x03800804083f75b2 */ /* 0x0000e20008000100 */
[----:B------:R0:W4:Y:S01]  /*02a0*/  SYNCS.EXCH.64 URZ, [UR8+0x380e8], UR6 ;  /* 0x0380e806083f75b2 */ /* 0x0001220008000100 */
[----:B------:R0:W0:Y:S01]  /*02b0*/  SYNCS.EXCH.64 URZ, [UR8+0x38010], UR4 ;  /* 0x03801004083f75b2 */ /* 0x0000220008000100 */
        /* <DEDUP_REMOVED lines=51> */
[----:B-1234-:R-:W-:Y:S01]  /*05f0*/  NOP ;  /* 0x0000000000007918 */ /* 0x01efe20000000000 */
.L_x_3:
[----:B0-----:R-:W-:Y:S05]  /*0600*/  BSYNC B0 ;  /* 0x0000000000007941 */ /* 0x001fea0003800000 */
.L_x_2:
[----:B------:R-:W-:Y:S01]  /*0610*/  ULDC.64 UR4, c[0x0][0x598] ;  /* 0x0001660000047ab9 */ /* 0x000fe20000000a00 */
[----:B------:R-:W-:Y:S01]  /*0620*/  LOP3.LUT R3, R3, 0xfffffffc, RZ, 0xc0, !PT ;  /* 0xfffffffc03037812 */ /* 0x000fe200078ec0ff */
[----:B------:R-:W-:Y:S01]  /*0630*/  NOP ;  /* 0x0000000000007918 */ /* 0x000fe20000000000 */
[----:B------:R-:W-:Y:S01]  /*0640*/  ISETP.NE.U32.AND P0, PT, RZ, UR4, PT ;  /* 0x00000004ff007c0c */ /* 0x000fe2000bf05070 */
[----:B------:R-:W-:Y:S01]  /*0650*/  NOP ;  /* 0x0000000000007918 */ /* 0x000fe20000000000 */
[----:B------:R-:W-:Y:S01]  /*0660*/  BAR.SYNC.DEFER_BLOCKING 0x0 ;  /* 0x0000000000007b1d */ /* 0x000fe20000010000 */
[----:B------:R-:W-:Y:S01]  /*0670*/  IMAD.IADD R8, R2, 0x1, -R3 ;  /* 0x0000000102087824 */ /* 0x000fe200078e0a03 */
[----:B------:R-:W-:Y:S02]  /*0680*/  ISETP.NE.AND.EX P0, PT, RZ, UR5, PT, P0 ;  /* 0x00000005ff007c0c */ /* 0x000fe4000bf05300 */
[C---:B------:R-:W-:Y:S02]  /*0690*/  ISETP.NE.AND P2, PT, R9.reuse, 0x1, PT ;  /* 0x000000010900780c */ /* 0x040fe40003f45270 */
[----:B------:R-:W-:Y:S01]  /*06a0*/  LOP3.LUT P1, RZ, R9, R8, RZ, 0xfc, !PT ;  /* 0x0000000809ff7212 */ /* 0x000fe2000782fcff */
[----:B------:R-:W-:-:S03]  /*06b0*/  ULDC.64 UR12, c[0x0][0x208] ;  /* 0x00008200000c7ab9 */ /* 0x000fc60000000a00 */
[----:B------:R-:W-:-:S04]  /*06c0*/  SEL R3, RZ, 0x1, P1 ;  /* 0x00000001ff037807 */ /* 0x000fc80000800000 */
[----:B------:R-:W-:Y:S01]  /*06d0*/  SEL R3, R3, 0x2, P2 ;  /* 0x0000000203037807 */ /* 0x000fe20001000000 */
[----:B------:R-:W-:Y:S06]  /*06e0*/  @!P0 BRA `(.L_x_4) ;  /* 0x00000000001c8947 */ /* 0x000fec0003800000 */
[----:B------:R-:W0:Y:S02]  /*06f0*/  LDC.64 R4, c[0x0][0x598] ;  /* 0x00016600ff047b82 */ /* 0x000e240000000a00 */
[----:B0-----:R-:W2:Y:S02]  /*0700*/  LDG.E.64 R4, desc[UR12][R4.64] ;  /* 0x0000000c04047981 */ /* 0x001ea4000c1e1b00 */
[----:B--2---:R-:W-:-:S04]  /*0710*/  ISETP.NE.U32.AND P0, PT, R4, RZ, PT ;  /* 0x000000ff0400720c */ /* 0x004fc80003f05070 */
[----:B------:R-:W-:-:S13]  /*0720*/  ISETP.NE.AND.EX P0, PT, R5, RZ, PT, P0 ;  /* 0x000000ff0500720c */ /* 0x000fda0003f05300 */
[----:B------:R-:W-:Y:S05]  /*0730*/  @!P0 BRA `(.L_x_4) ;  /* 0x0000000000088947 */ /* 0x000fea0003800000 */
[----:B------:R2:W5:Y:S01]  /*0740*/  LD.E R0, desc[UR12][R4.64] ;  /* 0x0000000c04007980 */ /* 0x000562000c101900 */
[----:B------:R-:W-:Y:S05]  /*0750*/  BRA `(.L_x_5) ;  /* 0x0000000000207947 */ /* 0x000fea0003800000 */
.L_x_4:
[----:B------:R-:W-:Y:S02]  /*0760*/  ULDC.64 UR4, c[0x0][0x588] ;  /* 0x0001620000047ab9 */ /* 0x000fe40000000a00 */
[----:B------:R-:W-:-:S04]  /*0770*/  ISETP.NE.U32.AND P0, PT, RZ, UR4, PT ;  /* 0x00000004ff007c0c */ /* 0x000fc8000bf05070 */
[----:B------:R-:W-:-:S13]  /*0780*/  ISETP.NE.AND.EX P0, PT, RZ, UR5, PT, P0 ;  /* 0x00000005ff007c0c */ /* 0x000fda000bf05300 */
[----:B------:R-:W-:Y:S05]  /*0790*/  @!P0 BRA `(.L_x_6) ;  /* 0x00000000000c8947 */ /* 0x000fea0003800000 */
[----:B------:R-:W0:Y:S02]  /*07a0*/  LDC.64 R4, c[0x0][0x588] ;  /* 0x00016200ff047b82 */ /* 0x000e240000000a00 */
[----:B0-----:R0:W5:Y:S01]  /*07b0*/  LDG.E R0, desc[UR12][R4.64] ;  /* 0x0000000c04007981 */ /* 0x001162000c1e1900 */
[----:B------:R-:W-:Y:S05]  /*07c0*/  BRA `(.L_x_5) ;  /* 0x0000000000047947 */ /* 0x000fea0003800000 */
.L_x_6:
[----:B------:R-:W1:Y:S02]  /*07d0*/  LDC R0, c[0x0][0x580] ;  /* 0x00016000ff007b82 */ /* 0x000e640000000800 */
.L_x_5:
[----:B------:R-:W-:Y:S02]  /*07e0*/  ULDC.64 UR4, c[0x0][0x5a0] ;  /* 0x0001680000047ab9 */ /* 0x000fe40000000a00 */
[----:B------:R-:W-:-:S04]  /*07f0*/  ISETP.NE.U32.AND P0, PT, RZ, UR4, PT ;  /* 0x00000004ff007c0c */ /* 0x000fc8000bf05070 */
[----:B------:R-:W-:-:S13]  /*0800*/  ISETP.NE.AND.EX P0, PT, RZ, UR5, PT, P0 ;  /* 0x00000005ff007c0c */ /* 0x000fda000bf05300 */
[----:B------:R-:W-:Y:S05]  /*0810*/  @!P0 BRA `(.L_x_7) ;  /* 0x00000000001c8947 */ /* 0x000fea0003800000 */
[----:B0-2---:R-:W0:Y:S02]  /*0820*/  LDC.64 R4, c[0x0][0x5a0] ;  /* 0x00016800ff047b82 */ /* 0x005e240000000a00 */
[----:B0-----:R-:W2:Y:S02]  /*0830*/  LDG.E.64 R4, desc[UR12][R4.64] ;  /* 0x0000000c04047981 */ /* 0x001ea4000c1e1b00 */
[----:B--2---:R-:W-:-:S04]  /*0840*/  ISETP.NE.U32.AND P0, PT, R4, RZ, PT ;  /* 0x000000ff0400720c */ /* 0x004fc80003f05070 */
[----:B------:R-:W-:-:S13]  /*0850*/  ISETP.NE.AND.EX P0, PT, R5, RZ, PT, P0 ;  /* 0x000000ff0500720c */ /* 0x000fda0003f05300 */
[----:B------:R-:W-:Y:S05]  /*0860*/  @!P0 BRA `(.L_x_7) ;  /* 0x0000000000088947 */ /* 0x000fea0003800000 */
[----:B------:R0:W5:Y:S01]  /*0870*/  LD.E R2, desc[UR12][R4.64] ;  /* 0x0000000c04027980 */ /* 0x000162000c101900 */
[----:B------:R-:W-:Y:S05]  /*0880*/  BRA `(.L_x_8) ;  /* 0x0000000000207947 */ /* 0x000fea0003800000 */
.L_x_7:
[----:B------:R-:W-:Y:S02]  /*0890*/  ULDC.64 UR4, c[0x0][0x590] ;  /* 0x0001640000047ab9 */ /* 0x000fe40000000a00 */
[----:B------:R-:W-:-:S04]  /*08a0*/  ISETP.NE.U32.AND P0, PT, RZ, UR4, PT ;  /* 0x00000004ff007c0c */ /* 0x000fc8000bf05070 */
[----:B------:R-:W-:-:S13]  /*08b0*/  ISETP.NE.AND.EX P0, PT, RZ, UR5, PT, P0 ;  /* 0x00000005ff007c0c */ /* 0x000fda000bf05300 */
[----:B------:R-:W-:Y:S05]  /*08c0*/  @!P0 BRA `(.L_x_9) ;  /* 0x00000000000c8947 */ /* 0x000fea0003800000 */
[----:B0-2---:R-:W0:Y:S02]  /*08d0*/  LDC.64 R4, c[0x0][0x590] ;  /* 0x00016400ff047b82 */ /* 0x005e240000000a00 */
[----:B0-----:R4:W5:Y:S01]  /*08e0*/  LDG.E R2, desc[UR12][R4.64] ;  /* 0x0000000c04027981 */ /* 0x001962000c1e1900 */
[----:B------:R-:W-:Y:S05]  /*08f0*/  BRA `(.L_x_8) ;  /* 0x0000000000047947 */ /* 0x000fea0003800000 */
.L_x_9:
[----:B------:R-:W3:Y:S02]  /*0900*/  LDC R2, c[0x0][0x584] ;  /* 0x00016100ff027b82 */ /* 0x000ee40000000800 */
.L_x_8:
[----:B------:R-:W1:Y:S01]  /*0910*/  LDC R6, c[0x0][0x3c4] ;  /* 0x0000f100ff067b82 */ /* 0x000e620000000800 */
[----:B------:R-:W-:-:S07]  /*0920*/  ISETP.NE.AND P0, PT, R9, RZ, PT ;  /* 0x000000ff0900720c */ /* 0x000fce0003f05270 */
[----:B0-2-4-:R-:W0:Y:S01]  /*0930*/  LDC.64 R4, c[0x0][0x3c8] ;  /* 0x0000f200ff047b82 */ /* 0x015e220000000a00 */
[----:B-1----:R-:W-:-:S05]  /*0940*/  VIADD R6, R6, 0x1f ;  /* 0x0000001f06067836 */ /* 0x002fca0000000000 */
[----:B------:R-:W-:-:S04]  /*0950*/  SHF.R.S32.HI R7, RZ, 0x1f, R6 ;  /* 0x0000001fff077819 */ /* 0x000fc80000011406 */
[----:B------:R-:W-:-:S04]  /*0960*/  LEA.HI R7, R7, R6, RZ, 0x5 ;  /* 0x0000000607077211 */ /* 0x000fc800078f28ff */
[----:B------:R-:W-:-:S05]  /*0970*/  SHF.R.S32.HI R7, RZ, 0x5, R7 ;  /* 0x00000005ff077819 */ /* 0x000fca0000011407 */
[----:B0-----:R-:W-:-:S04]  /*0980*/  IMAD R6, R7, R4, RZ ;  /* 0x0000000407067224 */ /* 0x001fc800078e02ff */
[----:B------:R-:W-:Y:S01]  /*0990*/  IMAD R6, R6, R5, RZ ;  /* 0x0000000506067224 */ /* 0x000fe200078e02ff */
[----:B------:R-:W-:Y:S06]  /*09a0*/  @!P0 BRA `(.L_x_10) ;  /* 0x0000002c00948947 */ /* 0x000fec0003800000 */
[----:B------:R-:W-:-:S13]  /*09b0*/  ISETP.NE.AND P0, PT, R9, 0x1, PT ;  /* 0x000000010900780c */ /* 0x000fda0003f05270 */
[----:B------:R-:W-:Y:S05]  /*09c0*/  @P0 EXIT ;  /* 0x000000000000094d */ /* 0x000fea0003800000 */
[----:B------:R-:W-:Y:S01]  /*09d0*/  ISETP.GE.AND P0, PT, R6, 0x1, PT ;  /* 0x000000010600780c */ /* 0x000fe20003f06270 */
[----:B------:R-:W-:Y:S01]  /*09e0*/  UMOV UR4, URZ ;  /* 0x0000003f00047c82 */ /* 0x000fe20008000000 */
[----:B------:R-:W-:Y:S02]  /*09f0*/  CS2R R54, SRZ ;  /* 0x0000000000367805 */ /* 0x000fe4000001ff00 */
[----:B------:R-:W-:Y:S02]  /*0a00*/  CS2R R24, SRZ ;  /* 0x0000000000187805 */ /* 0x000fe4000001ff00 */
[----:B------:R-:W-:Y:S02]  /*0a10*/  CS2R R26, SRZ ;  /* 0x00000000001a7805 */ /* 0x000fe4000001ff00 */
[----:B------:R-:W-:Y:S02]  /*0a20*/  CS2R R28, SRZ ;  /* 0x00000000001c7805 */ /* 0x000fe4000001ff00 */
[----:B------:R-:W-:-:S02]  /*0a30*/  CS2R R30, SRZ ;  /* 0x00000000001e7805 */ /* 0x000fc4000001ff00 */
[----:B------:R-:W-:Y:S02]  /*0a40*/  CS2R R32, SRZ ;  /* 0x0000000000207805 */ /* 0x000fe4000001ff00 */
        /* <DEDUP_REMOVED lines=9> */
[----:B------:R-:W-:Y:S01]  /*0ae0*/  CS2R R52, SRZ ;  /* 0x0000000000347805 */ /* 0x000fe2000001ff00 */
[----:B------:R-:W-:Y:S06]  /*0af0*/  @!P0 BRA `(.L_x_11) ;  /* 0x0000000000788947 */ /* 0x000fec0003800000 */
[----:B------:R-:W-:-:S04]  /*0b00*/  LOP3.LUT R8, R3, 0x1, RZ, 0xfc, !PT ;  /* 0x0000000103087812 */ /* 0x000fc800078efcff */
[----:B------:R-:W-:-:S13]  /*0b10*/  ISETP.NE.AND P0, PT, R8, 0x3, PT ;  /* 0x000000030800780c */ /* 0x000fda0003f05270 */
[----:B------:R-:W-:Y:S05]  /*0b20*/  @!P0 BRA `(.L_x_12) ;  /* 0x0000000000048947 */ /* 0x000fea0003800000 */
[----:B------:R-:W-:Y:S01]  /*0b30*/  BPT.TRAP 0x1 ;  /* 0x000000040000795c */ /* 0x000fe20000300000 */
.L_x_12:
[----:B------:R-:W0:Y:S01]  /*0b40*/  S2UR UR5, SR_CgaCtaId ;  /* 0x00000000000579c3 */ /* 0x000e220000008800 */
[----:B------:R-:W-:Y:S01]  /*0b50*/  SHF.L.U32 R8, RZ, 0x1f, RZ ;  /* 0x0000001fff087819 */ /* 0x000fe200000006ff */
[----:B------:R-:W-:Y:S02]  /*0b60*/  UMOV UR4, 0x400 ;  /* 0x0000040000047882 */ /* 0x000fe40000000000 */
[----:B0-----:R-:W-:-:S12]  /*0b70*/  ULEA UR4, UR5, UR4, 0x18 ;  /* 0x0000000405047291 */ /* 0x001fd8000f8ec03f */
.L_x_13:
[----:B0-----:R-:W-:-:S04]  /*0b80*/  IMAD.U32 R9, RZ, RZ, UR4 ;  /* 0x00000004ff097e24 */ /* 0x001fc8000f8e00ff */
[----:B------:R0:W1:Y:S03]  /*0b90*/  SYNCS.PHASECHK.TRANS64.TRYWAIT P0, [R9+URZ+0x38000], R8 ;  /* 0x03800008090075a7 */ /* 0x000066000800017f */
[----:B-1----:R-:W-:Y:S05]  /*0ba0*/  @!P0 NANOSLEEP.SYNCS 0x989680 ;  /* 0x009896800000895d */ /* 0x002fea0003900000 */
[----:B------:R-:W1:Y:S02]  /*0bb0*/  @!P0 SYNCS.PHASECHK.TRANS64 P0, [R9+URZ+0x38000], R8 ;  /* 0x03800008090085a7 */ /* 0x000e64000800007f */
[----:B-1----:R-:W-:Y:S05]  /*0bc0*/  @!P0 BRA `(.L_x_13) ;  /* 0xfffffffc00ec8947 */ /* 0x002fea000383ffff */
[----:B------:R-:W-:Y:S01]  /*0bd0*/  UIADD3 UR5, UR4, 0x1c000, URZ ;  /* 0x0001c00004057890 */ /* 0x000fe2000fffe03f */
[----:B------:R-:W-:Y:S01]  /*0be0*/  WARPGROUP.ARRIVE ;  /* 0x00000000000079c5 */ /* 0x000fe20000000000 */
[----:B------:R-:W-:Y:S02]  /*0bf0*/  USHF.R.U32.HI UR4, URZ, 0x4, UR4 ;  /* 0x000000043f047899 */ /* 0x000fe40008011604 */
[----:B------:R-:W-:Y:S02]  /*0c00*/  USHF.R.U32.HI UR5, URZ, 0x4, UR5 ;  /* 0x000000043f057899 */ /* 0x000fe40008011605 */
[----:B------:R-:W-:Y:S02]  /*0c10*/  ULOP3.LUT UR4, UR4, 0x3fff, URZ, 0xc0, !UPT ;  /* 0x00003fff04047892 */ /* 0x000fe4000f8ec03f */
[----:B------:R-:W-:Y:S02]  /*0c20*/  ULOP3.LUT UR5, UR5, 0x3fff, URZ, 0xc0, !UPT ;  /* 0x00003fff05057892 */ /* 0x000fe4000f8ec03f */
[----:B------:R-:W-:-:S02]  /*0c30*/  ULOP3.LUT UR4, UR4, 0x10000, URZ, 0xfc, !UPT ;  /* 0x0001000004047892 */ /* 0x000fc4000f8efc3f */
[----:B------:R-:W-:Y:S01]  /*0c40*/  ULOP3.LUT UR6, UR5, 0x10000, URZ, 0xfc, !UPT ;  /* 0x0001000005067892 */ /* 0x000fe2000f8efc3f */
[----:B------:R-:W-:Y:S02]  /*0c50*/  UMOV UR7, 0x80000020 ;  /* 0x8000002000077882 */ /* 0x000fe40000000000 */
[----:B------:R-:W-:-:S06]  /*0c60*/  UMOV UR5, 0x80000020 ;  /* 0x8000002000057882 */ /* 0x000fcc0000000000 */
[----:B------:R-:W-:Y:S01]  /*0c70*/  HGMMA.64x64x16.F32.BF16 R24, gdesc[UR4], RZ, !UPT ;  /* 0x00e00000041879f0 */ /* 0x000fe2000c7018ff */
[----:B------:R-:W-:Y:S02]  /*0c80*/  UIADD3 UR4, UR4, 0x2, URZ ;  /* 0x0000000204047890 */ /* 0x000fe4000fffe03f */
[----:B------:R-:W-:Y:S01]  /*0c90*/  UIADD3 UR6, UR6, 0x2, URZ ;  /* 0x0000000206067890 */ /* 0x000fe2000fffe03f */
[----:B------:R-:W-:Y:S01]  /*0ca0*/  UMOV UR5, 0x80000020 ;  /* 0x8000002000057882 */ /* 0x000fe20000000000 */
[----:B------:R-:W-:-:S07]  /*0cb0*/  UMOV UR7, 0x80000020 ;  /* 0x8000002000077882 */ /* 0x000fce0000000000 */
[----:B------:R-:W-:Y:S01]  /*0cc0*/  HGMMA.64x64x16.F32.BF16 R24, gdesc[UR4], R24, gsb0 ;  /* 0x00e00000041879f0 */ /* 0x000fe20008001818 */
[----:B------:R-:W-:-:S05]  /*0cd0*/  UMOV UR4, 0x1 ;  /* 0x0000000100047882 */ /* 0x000fca0000000000 */
.L_x_11:
[----:B0-----:R-:W-:-:S05]  /*0ce0*/  VIMNMX R9, R6, 0x1, PT ;  /* 0x0000000106097848 */ /* 0x001fca0003fe0100 */
[----:B------:R-:W-:-:S05]  /*0cf0*/  IMAD.IADD R8, R6, 0x1, -R9 ;  /* 0x0000000106087824 */ /* 0x000fca00078e0a09 */
[----:B------:R-:W-:-:S13]  /*0d00*/  ISETP.GE.AND P0, PT, R8, 0x1, PT ;  /* 0x000000010800780c */ /* 0x000fda0003f06270 */
[----:B------:R-:W-:Y:S05]  /*0d10*/  @!P0 BRA `(.L_x_14) ;  /* 0x0000000000f88947 */ /* 0x000fea0003800000 */
[----:B------:R-:W0:Y:S01]  /*0d20*/  S2UR UR6, SR_CgaCtaId ;  /* 0x00000000000679c3 */ /* 0x000e220000008800 */
[----:B------:R-:W-:Y:S01]  /*0d30*/  UMOV UR5, 0x400 ;  /* 0x0000040000057882 */ /* 0x000fe20000000000 */
[----:B------:R-:W-:Y:S01]  /*0d40*/  IMAD R4, R4, R5, RZ ;  /* 0x0000000504047224 */ /* 0x000fe200078e02ff */
[----:B------:R-:W-:Y:S01]  /*0d50*/  LOP3.LUT R9, R3, 0x1, RZ, 0xfc, !PT ;  /* 0x0000000103097812 */ /* 0x000fe200078efcff */
[----:B------:R-:W-:Y:S02]  /*0d60*/  UISETP.NE.U32.AND UP0, UPT, UR4, URZ, UPT ;  /* 0x0000003f0400728c */ /* 0x000fe4000bf05070 */
[----:B------:R-:W-:Y:S02]  /*0d70*/  IMAD R4, R7, R4, RZ ;  /* 0x0000000407047224 */ /* 0x000fe400078e02ff */
[----:B------:R-:W-:-:S03]  /*0d80*/  IMAD.MOV.U32 R7, RZ, RZ, RZ ;  /* 0x000000ffff077224 */ /* 0x000fc600078e00ff */
[----:B------:R-:W-:-:S04]  /*0d90*/  LOP3.LUT R5, RZ, R4, RZ, 0x33, !PT ;  /* 0x00000004ff057212 */ /* 0x000fc800078e33ff */
[----:B------:R-:W-:-:S04]  /*0da0*/  VIMNMX R5, R5, -0x2, !PT ;  /* 0xfffffffe05057848 */ /* 0x000fc80007fe0100 */
[----:B------:R-:W-:Y:S01]  /*0db0*/  IADD3 R4, R5, 0x2, R4 ;  /* 0x0000000205047810 */ /* 0x000fe20007ffe004 */
[----:B0-----:R-:W-:-:S04]  /*0dc0*/  ULEA UR7, UR6, UR5, 0x18 ;  /* 0x0000000506077291 */ /* 0x001fc8000f8ec03f */
[----:B------:R-:W-:Y:S02]  /*0dd0*/  UIADD3 UR5, UR7, 0x1c000, URZ ;  /* 0x0001c00007057890 */ /* 0x000fe4000fffe03f */
[----:B------:R-:W-:Y:S02]  /*0de0*/  USHF.R.U32.HI UR6, URZ, 0x4, UR7 ;  /* 0x000000043f067899 */ /* 0x000fe40008011607 */
[----:B------:R-:W-:Y:S02]  /*0df0*/  USHF.R.U32.HI UR5, URZ, 0x4, UR5 ;  /* 0x000000043f057899 */ /* 0x000fe40008011605 */
[----:B------:R-:W-:Y:S02]  /*0e00*/  ULOP3.LUT UR6, UR6, 0x3fff, URZ, 0xc0, !UPT ;  /* 0x00003fff06067892 */ /* 0x000fe4000f8ec03f */
[----:B------:R-:W-:Y:S02]  /*0e10*/  ULOP3.LUT UR5, UR5, 0x3fff, URZ, 0xc0, !UPT ;  /* 0x00003fff05057892 */ /* 0x000fe4000f8ec03f */
[----:B------:R-:W-:-:S02]  /*0e20*/  ULOP3.LUT UR15, UR6, 0x10000, URZ, 0xfc, !UPT ;  /* 0x00010000060f7892 */ /* 0x000fc4000f8efc3f */
[----:B------:R-:W-:-:S03]  /*0e30*/  ULOP3.LUT UR14, UR5, 0x10000, URZ, 0xfc, !UPT ;  /* 0x00010000050e7892 */ /* 0x000fc6000f8efc3f */
[----:B------:R-:W-:-:S09]  /*0e40*/  UMOV UR5, URZ ;  /* 0x0000003f00057c82 */ /* 0x000fd20008000000 */
.L_x_19:
[----:B------:R-:W-:-:S13]  /*0e50*/  ISETP.NE.AND P1, PT, R9, 0x3, PT ;  /* 0x000000030900780c */ /* 0x000fda0003f25270 */
[----:B0-----:R-:W-:Y:S05]  /*0e60*/  @!P1 BRA `(.L_x_15) ;  /* 0x0000000000049947 */ /* 0x001fea0003800000 */
[----:B------:R-:W-:Y:S01]  /*0e70*/  BPT.TRAP 0x1 ;  /* 0x000000040000795c */ /* 0x000fe20000300000 */
.L_x_15:
[----:B------:R-:W-:Y:S01]  /*0e80*/  SHF.L.U32 R5, R7, 0x1f, RZ ;  /* 0x0000001f07057819 */ /* 0x000fe200000006ff */
[----:B------:R-:W-:-:S12]  /*0e90*/  ULEA UR6, UR4, UR7, 0x3 ;  /* 0x0000000704067291 */ /* 0x000fd8000f8e183f */
.L_x_16:
[----:B0-----:R-:W-:-:S04]  /*0ea0*/  IMAD.U32 R10, RZ, RZ, UR6 ;  /* 0x00000006ff0a7e24 */ /* 0x001fc8000f8e00ff */
[----:B------:R0:W1:Y:S03]  /*0eb0*/  SYNCS.PHASECHK.TRANS64.TRYWAIT P0, [R10+URZ+0x38000], R5 ;  /* 0x038000050a0075a7 */ /* 0x000066000800017f */
[----:B-1----:R-:W-:Y:S05]  /*0ec0*/  @!P0 NANOSLEEP.SYNCS 0x989680 ;  /* 0x009896800000895d */ /* 0x002fea0003900000 */
[----:B------:R-:W1:Y:S02]  /*0ed0*/  @!P0 SYNCS.PHASECHK.TRANS64 P0, [R10+URZ+0x38000], R5 ;  /* 0x038000050a0085a7 */ /* 0x000e64000800007f */
[----:B-1----:R-:W-:Y:S05]  /*0ee0*/  @!P0 BRA `(.L_x_16) ;  /* 0xfffffffc00ec8947 */ /* 0x002fea000383ffff */
[----:B------:R-:W-:Y:S01]  /*0ef0*/  ULEA UR8, UR4, UR15, 0x8 ;  /* 0x0000000f04087291 */ /* 0x000fe2000f8e403f */
[----:B------:R-:W-:Y:S01]  /*0f00*/  WARPGROUP.ARRIVE ;  /* 0x00000000000079c5 */ /* 0x000fe20000000000 */
[----:B------:R-:W-:Y:S01]  /*0f10*/  ULEA UR10, UR4, UR14, 0x8 ;  /* 0x0000000e040a7291 */ /* 0x000fe2000f8e403f */
[----:B------:R-:W-:Y:S01]  /*0f20*/  UMOV UR9, 0x80000020 ;  /* 0x8000002000097882 */ /* 0x000fe20000000000 */
[----:B------:R-:W-:-:S07]  /*0f30*/  UMOV UR11, 0x80000020 ;  /* 0x80000020000b7882 */ /* 0x000fce0000000000 */
[----:B------:R-:W-:Y:S01]  /*0f40*/  HGMMA.64x64x16.F32.BF16 R24, gdesc[UR8], R24, UP0 ;  /* 0x00e00000081879f0 */ /* 0x000fe2000bf01818 */
[----:B------:R-:W-:Y:S02]  /*0f50*/  UIADD3 UR8, UR8, 0x2, URZ ;  /* 0x0000000208087890 */ /* 0x000fe4000fffe03f */
[----:B------:R-:W-:Y:S01]  /*0f60*/  UIADD3 UR10, UR10, 0x2, URZ ;  /* 0x000000020a0a7890 */ /* 0x000fe2000fffe03f */
[----:B------:R-:W-:Y:S01]  /*0f70*/  UMOV UR9, 0x80000020 ;  /* 0x8000002000097882 */ /* 0x000fe20000000000 */
[----:B------:R-:W-:-:S07]  /*0f80*/  UMOV UR11, 0x80000020 ;  /* 0x80000020000b7882 */ /* 0x000fce0000000000 */
[----:B------:R-:W-:Y:S03]  /*0f90*/  HGMMA.64x64x16.F32.BF16 R24, gdesc[UR8], R24, gsb0 ;  /* 0x00e00000081879f0 */ /* 0x000fe60008001818 */
[----:B------:R-:W-:Y:S02]  /*0fa0*/  WARPGROUP.DEPBAR.LE gsb0, 0x1 ;  /* 0x00008000000079c5 */ /* 0x000fe40000010100 */
[----:B------:R-:W-:Y:S05]  /*0fb0*/  @!P1 BRA `(.L_x_17) ;  /* 0x0000000000049947 */ /* 0x000fea0003800000 */
[----:B------:R-:W-:Y:S01]  /*0fc0*/  BPT.TRAP 0x1 ;  /* 0x000000040000795c */ /* 0x000fe20000300000 */
.L_x_17:
[----:B------:R-:W-:Y:S01]  /*0fd0*/  ULEA UR6, UR5, UR7, 0x3 ;  /* 0x0000000705067291 */ /* 0x000fe2000f8e183f */
[----:B------:R-:W-:-:S03]  /*0fe0*/  ISETP.GT.U32.AND P0, PT, R3, 0x1, PT ;  /* 0x000000010300780c */ /* 0x000fc60003f04070 */
[----:B------:R-:W-:-:S04]  /*0ff0*/  UIADD3 UR6, UR6, 0x380e0, URZ ;  /* 0x000380e006067890 */ /* 0x000fc8000fffe03f */
[----:B------:R-:W-:-:S09]  /*1000*/  UPRMT UR6, URZ, 0x654, UR6 ;  /* 0x000006543f067896 */ /* 0x000fd20008000006 */
[----:B------:R-:W-:Y:S01]  /*1010*/  SYNCS.ARRIVE.TRANS64.RED.A1T0 RZ, [UR6], RZ ;  /* 0x000000ffffff79a7 */ /* 0x000fe20008100406 */
[----:B------:R-:W-:Y:S05]  /*1020*/  @P0 BRA `(.L_x_18) ;  /* 0x0000000000040947 */ /* 0x000fea0003800000 */
[----:B------:R-:W-:Y:S01]  /*1030*/  BPT.TRAP 0x1 ;  /* 0x000000040000795c */ /* 0x000fe20000300000 */
.L_x_18:
[----:B------:R-:W-:Y:S01]  /*1040*/  VIADD R4, R4, 0xffffffff ;  /* 0xffffffff04047836 */ /* 0x000fe20000000000 */
[----:B------:R-:W-:Y:S02]  /*1050*/  UIADD3 UR4, UR4, 0x1, URZ ;  /* 0x0000000104047890 */ /* 0x000fe4000fffe03f */
[----:B------:R-:W-:Y:S02]  /*1060*/  UIADD3 UR5, UR5, 0x1, URZ ;  /* 0x0000000105057890 */ /* 0x000fe4000fffe03f */
[----:B------:R-:W-:Y:S01]  /*1070*/  ISETP.GT.AND P0, PT, R4, 0x1, PT ;  /* 0x000000010400780c */ /* 0x000fe20003f04270 */
[----:B------:R-:W-:Y:S02]  /*1080*/  UISETP.NE.AND UP0, UPT, UR4, 0x1c, UPT ;  /* 0x0000001c0400788c */ /* 0x000fe4000bf05270 */
[----:B------:R-:W-:Y:S02]  /*1090*/  UISETP.NE.AND UP1, UPT, UR5, 0x1c, UPT ;  /* 0x0000001c0500788c */ /* 0x000fe4000bf25270 */
[----:B------:R-:W-:-:S02]  /*10a0*/  USEL UR6, URZ, 0x1, UP0 ;  /* 0x000000013f067887 */ /* 0x000fc40008000000 */
[----:B------:R-:W-:Y:S02]  /*10b0*/  USEL UR4, UR4, URZ, UP0 ;  /* 0x0000003f04047287 */ /* 0x000fe40008000000 */
[----:B------:R-:W-:Y:S02]  /*10c0*/  USEL UR5, UR5, URZ, UP1 ;  /* 0x0000003f05057287 */ /* 0x000fe40008800000 */
[----:B------:R-:W-:Y:S01]  /*10d0*/  UPLOP3.LUT UP0, UPT, UPT, UPT, UPT, 0x80, 0x0 ;  /* 0x000000000000789c */ /* 0x000fe20003f0f070 */
[----:B------:R-:W-:Y:S01]  /*10e0*/  LOP3.LUT R7, R7, UR6, RZ, 0x3c, !PT ;  /* 0x0000000607077c12 */ /* 0x000fe2000f8e3cff */
[----:B------:R-:W-:Y:S09]  /*10f0*/  @P0 BRA `(.L_x_19) ;  /* 0xfffffffc00540947 */ /* 0x000ff2000383ffff */
.L_x_14:
[----:B------:R-:W-:Y:S01]  /*1100*/  ISETP.GE.AND P0, PT, R6, 0x1, PT ;  /* 0x000000010600780c */ /* 0x000fe20003f06270 */
[----:B------:R-:W-:-:S12]  /*1110*/  WARPGROUP.DEPBAR.LE gsb0, 0x0 ;  /* 0x00008000000079c5 */ /* 0x000fd80000010000 */
[----:B------:R-:W-:Y:S05]  /*1120*/  @!P0 BRA `(.L_x_20) ;  /* 0x0000000000448947 */ /* 0x000fea0003800000 */
[----:B------:R-:W-:-:S04]  /*1130*/  LOP3.LUT R4, R3, 0x1, RZ, 0xfc, !PT ;  /* 0x0000000103047812 */ /* 0x000fc800078efcff */
[----:B------:R-:W-:-:S13]  /*1140*/  ISETP.NE.AND P0, PT, R4, 0x3, PT ;  /* 0x000000030400780c */ /* 0x000fda0003f05270 */
[----:B------:R-:W-:Y:S05]  /*1150*/  @!P0 BRA `(.L_x_21) ;  /* 0x0000000000048947 */ /* 0x000fea0003800000 */
[----:B------:R-:W-:Y:S01]  /*1160*/  BPT.TRAP 0x1 ;  /* 0x000000040000795c */ /* 0x000fe20000300000 */
.L_x_21:
[----:B------:R-:W1:Y:S01]  /*1170*/  S2R R7, SR_CgaCtaId ;  /* 0x0000000000077919 */ /* 0x000e620000008800 */
[----:B------:R-:W-:Y:S02]  /*1180*/  SHF.R.U32.HI R4, RZ, 0x2, R8 ;  /* 0x00000002ff047819 */ /* 0x000fe40000011608 */
[----:B------:R-:W-:Y:S02]  /*1190*/  MOV R6, 0x400 ;  /* 0x0000040000067802 */ /* 0x000fe40000000f00 */
[----:B------:R-:W-:Y:S01]  /*11a0*/  ISETP.GT.U32.AND P0, PT, R3, 0x1, PT ;  /* 0x000000010300780c */ /* 0x000fe20003f04070 */
[----:B0-----:R-:W-:-:S04]  /*11b0*/  IMAD.WIDE.U32 R4, R4, 0x24924925, RZ ;  /* 0x2492492504047825 */ /* 0x001fc800078e00ff */
[----:B------:R-:W-:Y:S01]  /*11c0*/  IMAD R4, R5, -0x1c, R8 ;  /* 0xffffffe405047824 */ /* 0x000fe200078e0208 */
[----:B-1----:R-:W-:-:S05]  /*11d0*/  LEA R7, R7, R6, 0x18 ;  /* 0x0000000607077211 */ /* 0x002fca00078ec0ff */
[----:B------:R-:W-:-:S04]  /*11e0*/  IMAD R4, R4, 0x8, R7 ;  /* 0x0000000804047824 */ /* 0x000fc800078e0207 */
[----:B------:R-:W-:-:S05]  /*11f0*/  VIADD R4, R4, 0x380e0 ;  /* 0x000380e004047836 */ /* 0x000fca0000000000 */
[----:B------:R-:W-:-:S04]  /*1200*/  PRMT R4, RZ, 0x654, R4 ;  /* 0x00000654ff047816 */ /* 0x000fc80000000004 */
[----:B------:R1:W-:Y:S01]  /*1210*/  SYNCS.ARRIVE.TRANS64.RED.A1T0 RZ, [R4+URZ], RZ ;  /* 0x000000ff04ff79a7 */ /* 0x0003e2000810043f */
[----:B------:R-:W-:Y:S05]  /*1220*/  @P0 BRA `(.L_x_20) ;  /* 0x0000000000040947 */ /* 0x000fea0003800000 */
[----:B------:R-:W-:Y:S01]  /*1230*/  BPT.TRAP 0x1 ;  /* 0x000000040000795c */ /* 0x000fe20000300000 */
.L_x_20:
[----:B-1----:R-:W1:Y:S01]  /*1240*/  S2R R4, SR_TID.X ;  /* 0x0000000000047919 */ /* 0x002e620000002100 */
[----:B------:R-:W-:Y:S01]  /*1250*/  ULDC.64 UR4, c[0x0][0x280] ;  /* 0x0000a00000047ab9 */ /* 0x000fe20000000a00 */
[----:B------:R-:W2:Y:S01]  /*1260*/  S2R R9, SR_CTAID.Y ;  /* 0x0000000000097919 */ /* 0x000ea20000002600 */
[----:B------:R-:W4:Y:S01]  /*1270*/  S2R R11, SR_CTAID.X ;  /* 0x00000000000b7919 */ /* 0x000f220000002500 */
[----:B-1----:R-:W-:-:S04]  /*1280*/  SHF.R.S32.HI R3, RZ, 0x1f, R4 ;  /* 0x0000001fff037819 */ /* 0x002fc80000011404 */
[----:B------:R-:W-:Y:S01]  /*1290*/  LEA.HI R3, R3, R4, RZ, 0x7 ;  /* 0x0000000403037211 */ /* 0x000fe200078f38ff */
[----:B--2---:R-:W-:-:S03]  /*12a0*/  IMAD.SHL.U32 R9, R9, 0x40, RZ ;  /* 0x0000004009097824 */ /* 0x004fc600078e00ff */
[----:B------:R-:W-:Y:S02]  /*12b0*/  LOP3.LUT R3, R3, 0xffffff80, RZ, 0xc0, !PT ;  /* 0xffffff8003037812 */ /* 0x000fe400078ec0ff */
[----:B------:R-:W-:-:S03]  /*12c0*/  ISETP.GE.AND P0, PT, R9, UR5, PT ;  /* 0x0000000509007c0c */ /* 0x000fc6000bf06270 */
[----:B0-----:R-:W-:Y:S02]  /*12d0*/  IMAD.IADD R5, R4, 0x1, -R3 ;  /* 0x0000000104057824 */ /* 0x001fe400078e0a03 */
[----:B----4-:R-:W-:-:S03]  /*12e0*/  IMAD.SHL.U32 R3, R11, 0x40, RZ ;  /* 0x000000400b037824 */ /* 0x010fc600078e00ff */
[----:B------:R-:W-:Y:S02]  /*12f0*/  SHF.R.S32.HI R8, RZ, 0x1f, R5 ;  /* 0x0000001fff087819 */ /* 0x000fe40000011405 */
[----:B------:R-:W-:Y:S02]  /*1300*/  ISETP.GE.OR P0, PT, R3, UR4, P0 ;  /* 0x0000000403007c0c */ /* 0x000fe40008706670 */
[----:B------:R-:W-:-:S04]  /*1310*/  LEA.HI R4, R8, R5, RZ, 0x2 ;  /* 0x0000000508047211 */ /* 0x000fc800078f10ff */
[--C-:B------:R-:W-:Y:S02]  /*1320*/  SHF.R.S32.HI R12, RZ, 0x2, R4.reuse ;  /* 0x00000002ff0c7819 */ /* 0x100fe40000011404 */
[----:B------:R-:W-:-:S04]  /*1330*/  SHF.R.S32.HI R7, RZ, 0x1f, R4 ;  /* 0x0000001fff077819 */ /* 0x000fc80000011404 */
[----:B------:R-:W-:-:S04]  /*1340*/  LEA.HI R7, R7, R12, RZ, 0x3 ;  /* 0x0000000c07077211 */ /* 0x000fc800078f18ff */
[----:B------:R-:W-:Y:S01]  /*1350*/  LOP3.LUT R13, R7, 0xfffffff8, RZ, 0xc0, !PT ;  /* 0xfffffff8070d7812 */ /* 0x000fe200078ec0ff */
[----:B------:R-:W-:Y:S06]  /*1360*/  @P0 EXIT ;  /* 0x000000000000094d */ /* 0x000fec0003800000 */
[----:B------:R-:W0:Y:S01]  /*1370*/  LDC.64 R6, c[0x0][0x5d0] ;  /* 0x00017400ff067b82 */ /* 0x000e220000000a00 */
[----:B------:R-:W-:Y:S01]  /*1380*/  LOP3.LUT R10, R4, 0x7ffffffc, RZ, 0xc0, !PT ;  /* 0x7ffffffc040a7812 */ /* 0x000fe200078ec0ff */
[----:B------:R-:W-:Y:S01]  /*1390*/  IMAD.IADD R4, R12, 0x1, -R13 ;  /* 0x000000010c047824 */ /* 0x000fe200078e0a0d */
[----:B------:R-:W-:Y:S02]  /*13a0*/  LEA.HI R8, R8, R5, RZ, 0x5 ;  /* 0x0000000508087211 */ /* 0x000fe400078f28ff */
[----:B---3-5:R-:W-:Y:S01]  /*13b0*/  FSETP.NEU.AND P1, PT, R2, RZ, PT ;  /* 0x000000ff0200720b */ /* 0x028fe20003f2d000 */
[----:B------:R-:W-:Y:S01]  /*13c0*/  IMAD.IADD R10, R5, 0x1, -R10 ;  /* 0x00000001050a7824 */ /* 0x000fe200078e0a0a */
[----:B------:R-:W-:Y:S02]  /*13d0*/  SHF.R.S32.HI R5, RZ, 0x1f, R4 ;  /* 0x0000001fff057819 */ /* 0x000fe40000011404 */
[----:B------:R-:W-:Y:S01]  /*13e0*/  SHF.R.S32.HI R13, RZ, 0x5, R8 ;  /* 0x00000005ff0d7819 */ /* 0x000fe20000011408 */
[----:B------:R-:W-:-:S02]  /*13f0*/  IMAD.SHL.U32 R12, R10, 0x2, RZ ;  /* 0x000000020a0c7824 */ /* 0x000fc400078e00ff */
[----:B------:R-:W-:-:S03]  /*1400*/  IMAD.WIDE R10, R11, 0x40, R4 ;  /* 0x000000400b0a7825 */ /* 0x000fc600078e0204 */
[----:B------:R-:W-:Y:S01]  /*1410*/  SHF.R.S32.HI R14, RZ, 0x1f, R12 ;  /* 0x0000001fff0e7819 */ /* 0x000fe2000001140c */
[----:B------:R-:W-:Y:S01]  /*1420*/  IMAD R5, R13, -0x10, -R3 ;  /* 0xfffffff00d057824 */ /* 0x000fe200078e0a03 */
[----:B------:R-:W-:Y:S01]  /*1430*/  IADD3 R8, P0, R9, R12, RZ ;  /* 0x0000000c09087210 */ /* 0x000fe20007f1e0ff */
[----:B------:R-:W-:Y:S01]  /*1440*/  IMAD.WIDE R10, R13, 0x10, R10 ;  /* 0x000000100d0a7825 */ /* 0x000fe200078e020a */
[----:B------:R-:W-:Y:S02]  /*1450*/  IADD3 R3, -R12, UR5, -R9 ;  /* 0x000000050c037c10 */ /* 0x000fe4000fffe909 */
[----:B------:R-:W-:Y:S02]  /*1460*/  LEA.HI.X.SX32 R9, R9, R14, 0x1, P0 ;  /* 0x0000000e09097211 */ /* 0x000fe400000f0eff */
[----:B------:R-:W-:Y:S01]  /*1470*/  IADD3 R4, R5, UR4, -R4 ;  /* 0x0000000405047c10 */ /* 0x000fe2000fffe804 */
[-C--:B0-----:R-:W-:Y:S01]  /*1480*/  IMAD R5, R11, R6.reuse, RZ ;  /* 0x000000060b057224 */ /* 0x081fe200078e02ff */
[----:B------:R-:W-:Y:S01]  /*1490*/  ISETP.GT.AND P0, PT, R3, RZ, PT ;  /* 0x000000ff0300720c */ /* 0x000fe20003f04270 */
[----:B------:R-:W-:Y:S01]  /*14a0*/  IMAD.WIDE.U32 R12, R10, R6, R8 ;  /* 0x000000060a0c7225 */ /* 0x000fe200078e0008 */
[----:B------:R-:W-:-:S02]  /*14b0*/  SHF.L.U64.HI R16, R6, 0x3, R7 ;  /* 0x0000000306107819 */ /* 0x000fc40000010207 */
[----:B------:R-:W-:Y:S01]  /*14c0*/  ISETP.GT.AND P2, PT, R4, RZ, P0 ;  /* 0x000000ff0400720c */ /* 0x000fe20000744270 */
[----:B------:R-:W-:Y:S02]  /*14d0*/  IMAD R5, R10, R7, R5 ;  /* 0x000000070a057224 */ /* 0x000fe400078e0205 */
[----:B------:R-:W-:Y:S02]  /*14e0*/  IMAD.SHL.U32 R17, R6, 0x8, RZ ;  /* 0x0000000806117824 */ /* 0x000fe400078e00ff */
[----:B------:R-:W-:Y:S01]  /*14f0*/  IMAD.IADD R19, R13, 0x1, R5 ;  /* 0x000000010d137824 */ /* 0x000fe200078e0205 */
[----:B------:R-:W-:Y:S07]  /*1500*/  @!P1 BRA `(.L_x_22) ;  /* 0x00000018001c9947 */ /* 0x000fee0003800000 */
[----:B------:R-:W-:Y:S01]  /*1510*/  ULDC.64 UR6, c[0x0][0x5b0] ;  /* 0x00016c0000067ab9 */ /* 0x000fe20000000a00 */
[----:B------:R-:W-:Y:S01]  /*1520*/  ULDC.64 UR8, c[0x0][0x5a8] ;  /* 0x00016a0000087ab9 */ /* 0x000fe20000000a00 */
[----:B------:R-:W-:Y:S01]  /*1530*/  IMAD R5, R11, UR6, RZ ;  /* 0x000000060b057c24 */ /* 0x000fe2000f8e02ff */
[----:B------:R-:W-:Y:S01]  /*1540*/  ULDC.64 UR4, c[0x0][0x5c8] ;  /* 0x0001720000047ab9 */ /* 0x000fe20000000a00 */
[----:B------:R-:W-:-:S04]  /*1550*/  IMAD.WIDE.U32 R14, R10, UR6, R8 ;  /* 0x000000060a0e7c25 */ /* 0x000fc8000f8e0008 */
[----:B------:R-:W-:Y:S01]  /*1560*/  IMAD R5, R10, UR7, R5 ;  /* 0x000000070a057c24 */ /* 0x000fe2000f8e0205 */
[----:B------:R-:W-:-:S03]  /*1570*/  LEA R6, P1, R14, UR8, 0x1 ;  /* 0x000000080e067c11 */ /* 0x000fc6000f8208ff */
[----:B------:R-:W-:-:S05]  /*1580*/  IMAD.IADD R7, R15, 0x1, R5 ;  /* 0x000000010f077824 */ /* 0x000fca00078e0205 */
[----:B------:R-:W-:-:S05]  /*1590*/  LEA.HI.X R7, R14, UR9, R7, 0x1, P1 ;  /* 0x000000090e077c11 */ /* 0x000fca00088f0c07 */
[----:B------:R-:W2:Y:S01]  /*15a0*/  @P2 LDG.E.LTC128B.U16 R13, desc[UR12][R6.64] ;  /* 0x0000000c060d2981 */ /* 0x000ea2000c1e1520 */
[----:B------:R-:W-:Y:S01]  /*15b0*/  LEA R14, P4, R12, UR4, 0x1 ;  /* 0x000000040c0e7c11 */ /* 0x000fe2000f8808ff */
[----:B------:R-:W-:Y:S01]  /*15c0*/  BSSY B0, `(.L_x_23) ;  /* 0x000000d000007945 */ /* 0x000fe20003800000 */
[----:B------:R-:W-:-:S04]  /*15d0*/  ISETP.GT.AND P1, PT, R3, 0x1, PT ;  /* 0x000000010300780c */ /* 0x000fc80003f24270 */
[----:B------:R-:W-:Y:S01]  /*15e0*/  ISETP.GT.AND P3, PT, R4, RZ, P1 ;  /* 0x000000ff0400720c */ /* 0x000fe20000f64270 */
[----:B--2---:R-:W-:-:S04]  /*15f0*/  IMAD.U32 R15, R13, 0x10000, RZ ;  /* 0x000100000d0f7824 */ /* 0x004fc800078e00ff */
[----:B------:R-:W-:-:S04]  /*1600*/  FMUL R15, R15, R2 ;  /* 0x000000020f0f7220 */ /* 0x000fc80000400000 */
[----:B------:R-:W-:-:S05]  /*1610*/  FFMA R15, R24, R0, R15 ;  /* 0x00000000180f7223 */ /* 0x000fca000000000f */
[----:B------:R-:W-:Y:S02]  /*1620*/  F2FP.BF16.F32.PACK_AB R18, RZ, R15 ;  /* 0x0000000fff12723e */ /* 0x000fe400000010ff */
[----:B------:R-:W-:Y:S02]  /*1630*/  LEA.HI.X R15, R12, UR5, R19, 0x1, P4 ;  /* 0x000000050c0f7c11 */ /* 0x000fe4000a0f0c13 */
[----:B------:R-:W-:Y:S02]  /*1640*/  PRMT R12, R18, 0x7610, R12 ;  /* 0x00007610120c7816 */ /* 0x000fe4000000000c */
[----:B------:R-:W-:-:S03]  /*1650*/  PRMT R18, R13, 0x7610, R18 ;  /* 0x000076100d127816 */ /* 0x000fc60000000012 */
[----:B------:R0:W-:Y:S01]  /*1660*/  @P2 STG.E.U16 desc[UR12][R14.64], R12 ;  /* 0x0000000c0e002986 */ /* 0x0001e2000c10150c */
[----:B------:R-:W-:Y:S05]  /*1670*/  @!P3 BRA `(.L_x_24) ;  /* 0x000000000004b947 */ /* 0x000fea0003800000 */
[----:B------:R1:W5:Y:S02]  /*1680*/  LDG.E.LTC128B.U16 R18, desc[UR12][R6.64+0x2] ;  /* 0x0000020c06127981 */ /* 0x000364000c1e1520 */
.L_x_24:
[----:B------:R-:W-:Y:S05]  /*1690*/  BSYNC B0 ;  /* 0x0000000000007941 */ /* 0x000fea0003800000 */
.L_x_23:
[----:B------:R-:W-:Y:S01]  /*16a0*/  USHF.L.U32 UR5, UR6, 0x3, URZ ;  /* 0x0000000306057899 */ /* 0x000fe2000800063f */
[----:B-----5:R-:W-:Y:S01]  /*16b0*/  IMAD.U32 R11, R18, 0x10000, RZ ;  /* 0x00010000120b7824 */ /* 0x020fe200078e00ff */
[----:B------:R-:W-:Y:S01]  /*16c0*/  USHF.L.U64.HI UR4, UR6, 0x3, UR7 ;  /* 0x0000000306047899 */ /* 0x000fe20008010207 */
[----:B------:R-:W-:Y:S02]  /*16d0*/  ISETP.GT.AND P0, PT, R4, 0x8, P0 ;  /* 0x000000080400780c */ /* 0x000fe40000704270 */
[----:B------:R-:W-:Y:S01]  /*16e0*/  FMUL R20, R11, R2 ;  /* 0x000000020b147220 */ /* 0x000fe20000400000 */
[----:B0-----:R-:W-:Y:S02]  /*16f0*/  IMAD.U32 R12, RZ, RZ, UR5 ;  /* 0x00000005ff0c7e24 */ /* 0x001fe4000f8e00ff */
[----:B------:R-:W-:Y:S02]  /*1700*/  IMAD.U32 R13, RZ, RZ, UR4 ;  /* 0x00000004ff0d7e24 */ /* 0x000fe4000f8e00ff */
[----:B------:R-:W-:Y:S01]  /*1710*/  FFMA R20, R25, R0, R20 ;  /* 0x0000000019147223 */ /* 0x000fe20000000014 */
[----:B------:R-:W-:-:S04]  /*1720*/  IMAD.WIDE.U32 R12, R10, UR6, R12 ;  /* 0x000000060a0c7c25 */ /* 0x000fc8000f8e000c */
[----:B------:R-:W-:Y:S02]  /*1730*/  F2FP.BF16.F32.PACK_AB R20, RZ, R20 ;  /* 0x00000014ff14723e */ /* 0x000fe400000010ff */
[----:B------:R-:W-:Y:S01]  /*1740*/  IADD3 R10, P2, R8, R12, RZ ;  /* 0x0000000c080a7210 */ /* 0x000fe20007f5e0ff */
[----:B------:R-:W-:-:S03]  /*1750*/  @P3 IMAD.MOV.U32 R12, RZ, RZ, R14 ;  /* 0x000000ffff0c3224 */ /* 0x000fc600078e000e */
[----:B------:R-:W-:Y:S01]  /*1760*/  IADD3.X R5, R9, R5, R13, P2, !PT ;  /* 0x0000000509057210 */ /* 0x000fe200017fe40d */
[----:B------:R-:W-:Y:S01]  /*1770*/  @P3 IMAD.MOV.U32 R13, RZ, RZ, R15 ;  /* 0x000000ffff0d3224 */ /* 0x000fe200078e000f */
[----:B------:R-:W-:-:S04]  /*1780*/  LEA R8, P2, R10, UR8, 0x1 ;  /* 0x000000080a087c11 */ /* 0x000fc8000f8408ff */
[----:B------:R-:W-:Y:S01]  /*1790*/  LEA.HI.X R9, R10, UR9, R5, 0x1, P2 ;  /* 0x000000090a097c11 */ /* 0x000fe200090f0c05 */
[----:B------:R0:W-:Y:S04]  /*17a0*/  @P3 STG.E.U16 desc[UR12][R12.64+0x2], R20 ;  /* 0x000002140c003986 */ /* 0x0001e8000c10150c */
[----:B------:R-:W2:Y:S01]  /*17b0*/  @P0 LDG.E.LTC128B.U16 R18, desc[UR12][R8.64] ;  /* 0x0000000c08120981 */ /* 0x000ea2000c1e1520 */
[C---:B------:R-:W-:Y:S01]  /*17c0*/  SHF.L.U64.HI R11, R17.reuse, 0x1, R16 ;  /* 0x00000001110b7819 */ /* 0x040fe20000010210 */
[----:B------:R-:W-:Y:S01]  /*17d0*/  BSSY B0, `(.L_x_25) ;  /* 0x000000b000007945 */ /* 0x000fe20003800000 */
[----:B------:R-:W-:Y:S02]  /*17e0*/  LEA R10, P2, R17, R14, 0x1 ;  /* 0x0000000e110a7211 */ /* 0x000fe400078408ff */
[----:B------:R-:W-:-:S03]  /*17f0*/  ISETP.GT.AND P1, PT, R4, 0x8, P1 ;  /* 0x000000080400780c */ /* 0x000fc60000f24270 */
[----:B------:R-:W-:Y:S02]  /*1800*/  IMAD.X R11, R11, 0x1, R15, P2 ;  /* 0x000000010b0b7824 */ /* 0x000fe400010e060f */
[----:B--2---:R-:W-:-:S04]  /*1810*/  IMAD.U32 R5, R18, 0x10000, RZ ;  /* 0x0001000012057824 */ /* 0x004fc800078e00ff */
[----:B------:R-:W-:-:S04]  /*1820*/  FMUL R5, R5, R2 ;  /* 0x0000000205057220 */ /* 0x000fc80000400000 */
[----:B------:R-:W-:-:S05]  /*1830*/  FFMA R5, R26, R0, R5 ;  /* 0x000000001a057223 */ /* 0x000fca0000000005 */
[----:B------:R-:W-:-:S05]  /*1840*/  F2FP.BF16.F32.PACK_AB R5, RZ, R5 ;  /* 0x00000005ff05723e */ /* 0x000fca00000010ff */
[----:B------:R0:W-:Y:S01]  /*1850*/  @P0 STG.E.U16 desc[UR12][R10.64], R5 ;  /* 0x000000050a000986 */ /* 0x0001e2000c10150c */
[----:B------:R-:W-:Y:S05]  /*1860*/  @!P1 BRA `(.L_x_26) ;  /* 0x0000000000049947 */ /* 0x000fea0003800000 */
[----:B------:R2:W5:Y:S02]  /*1870*/  LDG.E.LTC128B.U16 R18, desc[UR12][R8.64+0x2] ;  /* 0x0000020c08127981 */ /* 0x000564000c1e1520 */
.L_x_26:
[----:B------:R-:W-:Y:S05]  /*1880*/  BSYNC B0 ;  /* 0x0000000000007941 */ /* 0x000fea0003800000 */
.L_x_25:
[----:B0----5:R-:W-:Y:S01]  /*1890*/  IMAD.U32 R5, R18, 0x10000, RZ ;  /* 0x0001000012057824 */ /* 0x021fe200078e00ff */
[----:B------:R-:W-:Y:S01]  /*18a0*/  ISETP.GT.AND P0, PT, R3, 0x8, PT ;  /* 0x000000080300780c */ /* 0x000fe20003f04270 */
[----:B------:R-:W-:Y:S02]  /*18b0*/  BSSY B0, `(.L_x_27) ;  /* 0x0000008000007945 */ /* 0x000fe40003800000 */
[----:B------:R-:W-:Y:S01]  /*18c0*/  FMUL R12, R5, R2 ;  /* 0x00000002050c7220 */ /* 0x000fe20000400000 */
[----:B------:R-:W-:-:S03]  /*18d0*/  ISETP.GT.AND P2, PT, R4, RZ, P0 ;  /* 0x000000ff0400720c */ /* 0x000fc60000744270 */
[----:B------:R-:W-:-:S05]  /*18e0*/  FFMA R12, R27, R0, R12 ;  /* 0x000000001b0c7223 */ /* 0x000fca000000000c */
[----:B------:R-:W-:-:S05]  /*18f0*/  F2FP.BF16.F32.PACK_AB R12, RZ, R12 ;  /* 0x0000000cff0c723e */ /* 0x000fca00000010ff */
[----:B------:R0:W-:Y:S01]  /*1900*/  @P1 STG.E.U16 desc[UR12][R10.64+0x2], R12 ;  /* 0x0000020c0a001986 */ /* 0x0001e2000c10150c */
[----:B------:R-:W-:Y:S05]  /*1910*/  @!P2 BRA `(.L_x_28) ;  /* 0x000000000004a947 */ /* 0x000fea0003800000 */
[----:B------:R3:W5:Y:S02]  /*1920*/  LDG.E.LTC128B.U16 R18, desc[UR12][R6.64+0x10] ;  /* 0x0000100c06127981 */ /* 0x000764000c1e1520 */
.L_x_28:
[----:B------:R-:W-:Y:S05]  /*1930*/  BSYNC B0 ;  /* 0x0000000000007941 */ /* 0x000fea0003800000 */
.L_x_27:
[----:B-----5:R-:W-:Y:S01]  /*1940*/  IMAD.U32 R5, R18, 0x10000, RZ ;  /* 0x0001000012057824 */ /* 0x020fe200078e00ff */
[----:B------:R-:W-:Y:S01]  /*1950*/  ISETP.GT.AND P1, PT, R3, 0x9, PT ;  /* 0x000000090300780c */ /* 0x000fe20003f24270 */
[----:B0-----:R-:W-:Y:S01]  /*1960*/  @P2 IMAD.MOV.U32 R12, RZ, RZ, R14 ;  /* 0x000000ffff0c2224 */ /* 0x001fe200078e000e */
[----:B------:R-:W-:Y:S01]  /*1970*/  BSSY B0, `(.L_x_29) ;  /* 0x0000009000007945 */ /* 0x000fe20003800000 */
[----:B------:R-:W-:Y:S01]  /*1980*/  FMUL R5, R5, R2 ;  /* 0x0000000205057220 */ /* 0x000fe20000400000 */
[----:B------:R-:W-:Y:S01]  /*1990*/  @P2 IMAD.MOV.U32 R13, RZ, RZ, R15 ;  /* 0x000000ffff0d2224 */ /* 0x000fe200078e000f */
[----:B------:R-:W-:Y:S02]  /*19a0*/  ISETP.GT.AND P3, PT, R4, RZ, P1 ;  /* 0x000000ff0400720c */ /* 0x000fe40000f64270 */
[----:B------:R-:W-:-:S05]  /*19b0*/  FFMA R5, R28, R0, R5 ;  /* 0x000000001c057223 */ /* 0x000fca0000000005 */
[----:B------:R-:W-:-:S05]  /*19c0*/  F2FP.BF16.F32.PACK_AB R5, RZ, R5 ;  /* 0x00000005ff05723e */ /* 0x000fca00000010ff */
[----:B------:R0:W-:Y:S01]  /*19d0*/  @P2 STG.E.U16 desc[UR12][R12.64+0x10], R5 ;  /* 0x000010050c002986 */ /* 0x0001e2000c10150c */
[----:B------:R-:W-:Y:S05]  /*19e0*/  @!P3 BRA `(.L_x_30) ;  /* 0x000000000004b947 */ /* 0x000fea0003800000 */
[----:B------:R4:W5:Y:S02]  /*19f0*/  LDG.E.LTC128B.U16 R18, desc[UR12][R6.64+0x12] ;  /* 0x0000120c06127981 */ /* 0x000964000c1e1520 */
.L_x_30:
[----:B------:R-:W-:Y:S05]  /*1a00*/  BSYNC B0 ;  /* 0x0000000000007941 */ /* 0x000fea0003800000 */
.L_x_29:
[----:B0----5:R-:W-:Y:S01]  /*1a10*/  IMAD.U32 R5, R18, 0x10000, RZ ;  /* 0x0001000012057824 */ /* 0x021fe200078e00ff */
[----:B------:R-:W-:Y:S01]  /*1a20*/  ISETP.GT.AND P0, PT, R4, 0x8, P0 ;  /* 0x000000080400780c */ /* 0x000fe20000704270 */
[----:B------:R-:W-:Y:S01]  /*1a30*/  @P3 IMAD.MOV.U32 R13, RZ, RZ, R15 ;  /* 0x000000ffff0d3224 */ /* 0x000fe200078e000f */
[----:B------:R-:W-:Y:S01]  /*1a40*/  BSSY B0, `(.L_x_31) ;  /* 0x0000009000007945 */ /* 0x000fe20003800000 */
[----:B------:R-:W-:-:S04]  /*1a50*/  FMUL R12, R5, R2 ;  /* 0x00000002050c7220 */ /* 0x000fc80000400000 */
[----:B------:R-:W-:-:S05]  /*1a60*/  FFMA R12, R29, R0, R12 ;  /* 0x000000001d0c7223 */ /* 0x000fca000000000c */
[----:B------:R-:W-:-:S04]  /*1a70*/  F2FP.BF16.F32.PACK_AB R12, RZ, R12 ;  /* 0x0000000cff0c723e */ /* 0x000fc800000010ff */
[----:B------:R-:W-:Y:S01]  /*1a80*/  PRMT R5, R12, 0x7610, R5 ;  /* 0x000076100c057816 */ /* 0x000fe20000000005 */
[----:B------:R-:W-:-:S05]  /*1a90*/  @P3 IMAD.MOV.U32 R12, RZ, RZ, R14 ;  /* 0x000000ffff0c3224 */ /* 0x000fca00078e000e */
[----:B------:R0:W-:Y:S01]  /*1aa0*/  @P3 STG.E.U16 desc[UR12][R12.64+0x12], R5 ;  /* 0x000012050c003986 */ /* 0x0001e2000c10150c */
[----:B------:R-:W-:Y:S05]  /*1ab0*/  @!P0 BRA `(.L_x_32) ;  /* 0x0000000000048947 */ /* 0x000fea0003800000 */
[----:B------:R0:W5:Y:S02]  /*1ac0*/  LDG.E.LTC128B.U16 R18, desc[UR12][R8.64+0x10] ;  /* 0x0000100c08127981 */ /* 0x000164000c1e1520 */
.L_x_32:
[----:B------:R-:W-:Y:S05]  /*1ad0*/  BSYNC B0 ;  /* 0x0000000000007941 */ /* 0x000fea0003800000 */
.L_x_31:
[----:B0----5:R-:W-:Y:S01]  /*1ae0*/  IMAD.U32 R5, R18, 0x10000, RZ ;  /* 0x0001000012057824 */ /* 0x021fe200078e00ff */
[----:B------:R-:W-:Y:S01]  /*1af0*/  ISETP.GT.AND P1, PT, R4, 0x8, P1 ;  /* 0x000000080400780c */ /* 0x000fe20000f24270 */
[----:B------:R-:W-:Y:S02]  /*1b00*/  BSSY B0, `(.L_x_33) ;  /* 0x0000007000007945 */ /* 0x000fe40003800000 */
[----:B------:R-:W-:-:S04]  /*1b10*/  FMUL R5, R5, R2 ;  /* 0x0000000205057220 */ /* 0x000fc80000400000 */
[----:B------:R-:W-:-:S05]  /*1b20*/  FFMA R5, R30, R0, R5 ;  /* 0x000000001e057223 */ /* 0x000fca0000000005 */
[----:B------:R-:W-:-:S05]  /*1b30*/  F2FP.BF16.F32.PACK_AB R5, RZ, R5 ;  /* 0x00000005ff05723e */ /* 0x000fca00000010ff */
[----:B------:R0:W-:Y:S01]  /*1b40*/  @P0 STG.E.U16 desc[UR12][R10.64+0x10], R5 ;  /* 0x000010050a000986 */ /* 0x0001e2000c10150c */
[----:B------:R-:W-:Y:S05]  /*1b50*/  @!P1 BRA `(.L_x_34) ;  /* 0x0000000000049947 */ /* 0x000fea0003800000 */
[----:B------:R0:W5:Y:S02]  /*1b60*/  LDG.E.LTC128B.U16 R18, desc[UR12][R8.64+0x12] ;  /* 0x0000120c08127981 */ /* 0x000164000c1e1520 */
.L_x_34:
[----:B------:R-:W-:Y:S05]  /*1b70*/  BSYNC B0 ;  /* 0x0000000000007941 */ /* 0x000fea0003800000 */
.L_x_33:
        /* <DEDUP_REMOVED lines=10> */
.L_x_36:
[----:B------:R-:W-:Y:S05]  /*1c20*/  BSYNC B0 ;  /* 0x0000000000007941 */ /* 0x000fea0003800000 */
.L_x_35:
        /* <DEDUP_REMOVED lines=12> */
.L_x_38:
[----:B------:R-:W-:Y:S05]  /*1cf0*/  BSYNC B0 ;  /* 0x0000000000007941 */ /* 0x000fea0003800000 */
.L_x_37:
        /* <DEDUP_REMOVED lines=12> */
.L_x_40:
[----:B------:R-:W-:Y:S05]  /*1dc0*/  BSYNC B0 ;  /* 0x0000000000007941 */ /* 0x000fea0003800000 */
.L_x_39:
        /* <DEDUP_REMOVED lines=9> */
.L_x_42:
[----:B------:R-:W-:Y:S05]  /*1e60*/  BSYNC B0 ;  /* 0x0000000000007941 */ /* 0x000fea0003800000 */
.L_x_41:
        /* <DEDUP_REMOVED lines=10> */
.L_x_44:
[----:B------:R-:W-:Y:S05]  /*1f10*/  BSYNC B0 ;  /* 0x0000000000007941 */ /* 0x000fea0003800000 */
.L_x_43:
        /* <DEDUP_REMOVED lines=12> */
.L_x_46:
[----:B------:R-:W-:Y:S05]  /*1fe0*/  BSYNC B0 ;  /* 0x0000000000007941 */ /* 0x000fea0003800000 */
.L_x_45:
        /* <DEDUP_REMOVED lines=12> */
.L_x_48:
[----:B------:R-:W-:Y:S05]  /*20b0*/  BSYNC B0 ;  /* 0x0000000000007941 */ /* 0x000fea0003800000 */
.L_x_47:
        /* <DEDUP_REMOVED lines=9> */
.L_x_50:
[----:B------:R-:W-:Y:S05]  /*2150*/  BSYNC B0 ;  /* 0x0000000000007941 */ /* 0x000fea0003800000 */
.L_x_49:
        /* <DEDUP_REMOVED lines=10> */
.L_x_52:
[----:B------:R-:W-:Y:S05]  /*2200*/  BSYNC B0 ;  /* 0x0000000000007941 */ /* 0x000fea0003800000 */
.L_x_51:
        /* <DEDUP_REMOVED lines=12> */
.L_x_54:
[----:B------:R-:W-:Y:S05]  /*22d0*/  BSYNC B0 ;  /* 0x0000000000007941 */ /* 0x000fea0003800000 */
.L_x_53:
        /* <DEDUP_REMOVED lines=12> */
.L_x_56:
[----:B------:R-:W-:Y:S05]  /*23a0*/  BSYNC B0 ;  /* 0x0000000000007941 */ /* 0x000fea0003800000 */
.L_x_55:
        /* <DEDUP_REMOVED lines=9> */
.L_x_58:
[----:B------:R-:W-:Y:S05]  /*2440*/  BSYNC B0 ;  /* 0x0000000000007941 */ /* 0x000fea0003800000 */
.L_x_57:
        /* <DEDUP_REMOVED lines=10> */
.L_x_60:
[----:B------:R-:W-:Y:S05]  /*24f0*/  BSYNC B0 ;  /* 0x0000000000007941 */ /* 0x000fea0003800000 */
.L_x_59:
        /* <DEDUP_REMOVED lines=12> */
.L_x_62:
[----:B------:R-:W-:Y:S05]  /*25c0*/  BSYNC B0 ;  /* 0x0000000000007941 */ /* 0x000fea0003800000 */
.L_x_61:
        /* <DEDUP_REMOVED lines=12> */
.L_x_64:
[----:B------:R-:W-:Y:S05]  /*2690*/  BSYNC B0 ;  /* 0x0000000000007941 */ /* 0x000fea0003800000 */
.L_x_63:
        /* <DEDUP_REMOVED lines=9> */
.L_x_66:
[----:B------:R-:W-:Y:S05]  /*2730*/  BSYNC B0 ;  /* 0x0000000000007941 */ /* 0x000fea0003800000 */
.L_x_65:
        /* <DEDUP_REMOVED lines=10> */
.L_x_68:
[----:B------:R-:W-:Y:S05]  /*27e0*/  BSYNC B0 ;  /* 0x0000000000007941 */ /* 0x000fea0003800000 */
.L_x_67:
        /* <DEDUP_REMOVED lines=12> */
.L_x_70:
[----:B------:R-:W-:Y:S05]  /*28b0*/  BSYNC B0 ;  /* 0x0000000000007941 */ /* 0x000fea0003800000 */
.L_x_69:
        /* <DEDUP_REMOVED lines=12> */
.L_x_72:
[----:B------:R-:W-:Y:S05]  /*2980*/  BSYNC B0 ;  /* 0x0000000000007941 */ /* 0x000fea0003800000 */
.L_x_71:
        /* <DEDUP_REMOVED lines=9> */
.L_x_74:
[----:B------:R-:W-:Y:S05]  /*2a20*/  BSYNC B0 ;  /* 0x0000000000007941 */ /* 0x000fea0003800000 */
.L_x_73:
        /* <DEDUP_REMOVED lines=10> */
.L_x_76:
[----:B------:R-:W-:Y:S05]  /*2ad0*/  BSYNC B0 ;  /* 0x0000000000007941 */ /* 0x000fea0003800000 */
.L_x_75:
        /* <DEDUP_REMOVED lines=12> */
.L_x_78:
[----:B------:R-:W-:Y:S05]  /*2ba0*/  BSYNC B0 ;  /* 0x0000000000007941 */ /* 0x000fea0003800000 */
.L_x_77:
[----:B-----5:R-:W-:Y:S01]  /*2bb0*/  IMAD.U32 R3, R18, 0x10000, RZ ;  /* 0x0001000012037824 */ /* 0x020fe200078e00ff */
[----:B------:R-:W-:Y:S01]  /*2bc0*/  ISETP.GT.AND P0, PT, R4, 0x8, P0 ;  /* 0x000000080400780c */ /* 0x000fe20000704270 */
[----:B------:R-:W-:Y:S02]  /*2bd0*/  BSSY B0, `(.L_x_79) ;  /* 0x0000007000007945 */ /* 0x000fe40003800000 */
[----:B01-34-:R-:W-:-:S04]  /*2be0*/  FMUL R6, R3, R2 ;  /* 0x0000000203067220 */ /* 0x01bfc80000400000 */
[----:B------:R-:W-:-:S05]  /*2bf0*/  FFMA R6, R53, R0, R6 ;  /* 0x0000000035067223 */ /* 0x000fca0000000006 */
[----:B------:R-:W-:-:S05]  /*2c00*/  F2FP.BF16.F32.PACK_AB R6, RZ, R6 ;  /* 0x00000006ff06723e */ /* 0x000fca00000010ff */
[----:B------:R0:W-:Y:S01]  /*2c10*/  @P3 STG.E.U16 desc[UR12][R14.64+0x72], R6 ;  /* 0x000072060e003986 */ /* 0x0001e2000c10150c */
[----:B------:R-:W-:Y:S05]  /*2c20*/  @!P0 BRA `(.L_x_80) ;  /* 0x0000000000048947 */ /* 0x000fea0003800000 */
[----:B------:R1:W5:Y:S02]  /*2c30*/  LDG.E.LTC128B.U16 R18, desc[UR12][R8.64+0x70] ;  /* 0x0000700c08127981 */ /* 0x000364000c1e1520 */
.L_x_80:
[----:B------:R-:W-:Y:S05]  /*2c40*/  BSYNC B0 ;  /* 0x0000000000007941 */ /* 0x000fea0003800000 */
.L_x_79:
[----:B-----5:R-:W-:Y:S01]  /*2c50*/  IMAD.U32 R3, R18, 0x10000, RZ ;  /* 0x0001000012037824 */ /* 0x020fe200078e00ff */
[----:B------:R-:W-:Y:S01]  /*2c60*/  ISETP.GT.AND P1, PT, R4, 0x8, P1 ;  /* 0x000000080400780c */ /* 0x000fe20000f24270 */
[----:B------:R-:W-:Y:S01]  /*2c70*/  @P0 IMAD.MOV.U32 R4, RZ, RZ, R10 ;  /* 0x000000ffff040224 */ /* 0x000fe200078e000a */
[----:B------:R-:W-:Y:S01]  /*2c80*/  BSSY B0, `(.L_x_81) ;  /* 0x0000008000007945 */ /* 0x000fe20003800000 */
[----:B------:R-:W-:Y:S01]  /*2c90*/  FMUL R3, R3, R2 ;  /* 0x0000000203037220 */ /* 0x000fe20000400000 */
[----:B------:R-:W-:-:S03]  /*2ca0*/  @P0 IMAD.MOV.U32 R5, RZ, RZ, R11 ;  /* 0x000000ffff050224 */ /* 0x000fc600078e000b */
[----:B------:R-:W-:-:S05]  /*2cb0*/  FFMA R3, R54, R0, R3 ;  /* 0x0000000036037223 */ /* 0x000fca0000000003 */
[----:B------:R-:W-:-:S05]  /*2cc0*/  F2FP.BF16.F32.PACK_AB R3, RZ, R3 ;  /* 0x00000003ff03723e */ /* 0x000fca00000010ff */
[----:B------:R3:W-:Y:S01]  /*2cd0*/  @P0 STG.E.U16 desc[UR12][R4.64+0x70], R3 ;  /* 0x0000700304000986 */ /* 0x0007e2000c10150c */
[----:B------:R-:W-:Y:S05]  /*2ce0*/  @!P1 BRA `(.L_x_82) ;  /* 0x0000000000049947 */ /* 0x000fea0003800000 */
[----:B------:R4:W5:Y:S02]  /*2cf0*/  LDG.E.LTC128B.U16 R18, desc[UR12][R8.64+0x72] ;  /* 0x0000720c08127981 */ /* 0x000964000c1e1520 */
.L_x_82:
[----:B------:R-:W-:Y:S05]  /*2d00*/  BSYNC B0 ;  /* 0x0000000000007941 */ /* 0x000fea0003800000 */
.L_x_81:
[----:B---3-5:R-:W-:-:S04]  /*2d10*/  IMAD.U32 R3, R18, 0x10000, RZ ;  /* 0x0001000012037824 */ /* 0x028fc800078e00ff */
[----:B------:R-:W-:-:S04]  /*2d20*/  FMUL R2, R3, R2 ;  /* 0x0000000203027220 */ /* 0x000fc80000400000 */
[----:B------:R-:W-:Y:S01]  /*2d30*/  FFMA R2, R55, R0, R2 ;  /* 0x0000000037027223 */ /* 0x000fe20000000002 */
[----:B------:R-:W-:Y:S06]  /*2d40*/  @!P1 EXIT ;  /* 0x000000000000994d */ /* 0x000fec0003800000 */
[----:B------:R-:W-:-:S05]  /*2d50*/  F2FP.BF16.F32.PACK_AB R2, RZ, R2 ;  /* 0x00000002ff02723e */ /* 0x000fca00000010ff */
[----:B------:R-:W-:Y:S01]  /*2d60*/  STG.E.U16 desc[UR12][R10.64+0x72], R2 ;  /* 0x000072020a007986 */ /* 0x000fe2000c10150c */
[----:B------:R-:W-:Y:S05]  /*2d70*/  EXIT ;  /* 0x000000000000794d */ /* 0x000fea0003800000 */
.L_x_22:
[----:B------:R-:W-:Y:S01]  /*2d80*/  ISETP.GT.AND P3, PT, R3, 0x1, PT ;  /* 0x000000010300780c */ /* 0x000fe20003f64270 */
[----:B------:R-:W-:Y:S01]  /*2d90*/  ULDC.64 UR4, c[0x0][0x5c8] ;  /* 0x0001720000047ab9 */ /* 0x000fe20000000a00 */
[-C--:B------:R-:W-:Y:S01]  /*2da0*/  FMUL R24, R24, R0.reuse ;  /* 0x0000000018187220 */ /* 0x080fe20000400000 */
[-C--:B------:R-:W-:Y:S01]  /*2db0*/  FMUL R25, R25, R0.reuse ;  /* 0x0000000019197220 */ /* 0x080fe20000400000 */
[----:B------:R-:W-:Y:S01]  /*2dc0*/  ISETP.GT.AND P4, PT, R4, RZ, P3 ;  /* 0x000000ff0400720c */ /* 0x000fe20001f84270 */
[-C--:B------:R-:W-:Y:S01]  /*2dd0*/  FMUL R26, R26, R0.reuse ;  /* 0x000000001a1a7220 */ /* 0x080fe20000400000 */
[----:B------:R-:W-:Y:S01]  /*2de0*/  LEA R6, P1, R12, UR4, 0x1 ;  /* 0x000000040c067c11 */ /* 0x000fe2000f8208ff */
[----:B------:R-:W-:Y:S01]  /*2df0*/  FMUL R27, R27, R0 ;  /* 0x000000001b1b7220 */ /* 0x000fe20000400000 */
[----:B------:R-:W-:Y:S01]  /*2e00*/  F2FP.BF16.F32.PACK_AB R24, RZ, R24 ;  /* 0x00000018ff18723e */ /* 0x000fe200000010ff */
[-C--:B------:R-:W-:Y:S01]  /*2e10*/  FMUL R28, R28, R0.reuse ;  /* 0x000000001c1c7220 */ /* 0x080fe20000400000 */
[----:B------:R-:W-:Y:S01]  /*2e20*/  LEA.HI.X R7, R12, UR5, R19, 0x1, P1 ;  /* 0x000000050c077c11 */ /* 0x000fe200088f0c13 */
[-C--:B------:R-:W-:Y:S01]  /*2e30*/  FMUL R29, R29, R0.reuse ;  /* 0x000000001d1d7220 */ /* 0x080fe20000400000 */
[----:B------:R-:W-:Y:S01]  /*2e40*/  F2FP.BF16.F32.PACK_AB R25, RZ, R25 ;  /* 0x00000019ff19723e */ /* 0x000fe200000010ff */
[-C--:B------:R-:W-:Y:S01]  /*2e50*/  FMUL R30, R30, R0.reuse ;  /* 0x000000001e1e7220 */ /* 0x080fe20000400000 */
[----:B------:R-:W-:Y:S01]  /*2e60*/  SHF.L.U64.HI R5, R17, 0x1, R16 ;  /* 0x0000000111057819 */ /* 0x000fe20000010210 */
[----:B------:R-:W-:Y:S01]  /*2e70*/  @P2 STG.E.U16 desc[UR12][R6.64], R24 ;  /* 0x0000001806002986 */ /* 0x000fe2000c10150c */
[----:B------:R-:W-:Y:S01]  /*2e80*/  ISETP.GT.AND P2, PT, R4, 0x8, P0 ;  /* 0x000000080400780c */ /* 0x000fe20000744270 */
[----:B------:R-:W-:Y:S01]  /*2e90*/  FMUL R31, R31, R0 ;  /* 0x000000001f1f7220 */ /* 0x000fe20000400000 */
[----:B------:R-:W-:Y:S01]  /*2ea0*/  ISETP.GT.AND P1, PT, R3, 0x8, PT ;  /* 0x000000080300780c */ /* 0x000fe20003f24270 */
[----:B------:R-:W-:Y:S01]  /*2eb0*/  @P4 STG.E.U16 desc[UR12][R6.64+0x2], R25 ;  /* 0x0000021906004986 */ /* 0x000fe2000c10150c */
[----:B------:R-:W-:Y:S01]  /*2ec0*/  LEA R8, P4, R17, R6, 0x1 ;  /* 0x0000000611087211 */ /* 0x000fe200078808ff */
[-C--:B------:R-:W-:Y:S01]  /*2ed0*/  FMUL R32, R32, R0.reuse ;  /* 0x0000000020207220 */ /* 0x080fe20000400000 */
[C---:B------:R-:W-:Y:S01]  /*2ee0*/  ISETP.GT.AND P3, PT, R4.reuse, 0x8, P3 ;  /* 0x000000080400780c */ /* 0x040fe20001f64270 */
[-C--:B------:R-:W-:Y:S01]  /*2ef0*/  FMUL R33, R33, R0.reuse ;  /* 0x0000000021217220 */ /* 0x080fe20000400000 */
[----:B------:R-:W-:Y:S01]  /*2f00*/  ISETP.GT.AND P0, PT, R3, 0x9, PT ;  /* 0x000000090300780c */ /* 0x000fe20003f04270 */
[----:B------:R-:W-:Y:S01]  /*2f10*/  IMAD.X R9, R5, 0x1, R7, P4 ;  /* 0x0000000105097824 */ /* 0x000fe200020e0607 */
[----:B------:R-:W-:Y:S01]  /*2f20*/  ISETP.GT.AND P5, PT, R4, RZ, P1 ;  /* 0x000000ff0400720c */ /* 0x000fe20000fa4270 */
[-C--:B------:R-:W-:Y:S01]  /*2f30*/  FMUL R34, R34, R0.reuse ;  /* 0x0000000022227220 */ /* 0x080fe20000400000 */
[----:B------:R-:W-:Y:S01]  /*2f40*/  ISETP.GT.AND P4, PT, R4, RZ, P0 ;  /* 0x000000ff0400720c */ /* 0x000fe20000784270 */
[----:B------:R-:W-:Y:S01]  /*2f50*/  FMUL R35, R35, R0 ;  /* 0x0000000023237220 */ /* 0x000fe20000400000 */
[----:B------:R-:W-:Y:S01]  /*2f60*/  F2FP.BF16.F32.PACK_AB R26, RZ, R26 ;  /* 0x0000001aff1a723e */ /* 0x000fe200000010ff */
[-C--:B------:R-:W-:Y:S01]  /*2f70*/  FMUL R36, R36, R0.reuse ;  /* 0x0000000024247220 */ /* 0x080fe20000400000 */
[----:B------:R-:W-:Y:S01]  /*2f80*/  F2FP.BF16.F32.PACK_AB R27, RZ, R27 ;  /* 0x0000001bff1b723e */ /* 0x000fe200000010ff */
[----:B------:R-:W-:Y:S01]  /*2f90*/  FMUL R37, R37, R0 ;  /* 0x0000000025257220 */ /* 0x000fe20000400000 */
[----:B------:R-:W-:Y:S01]  /*2fa0*/  F2FP.BF16.F32.PACK_AB R28, RZ, R28 ;  /* 0x0000001cff1c723e */ /* 0x000fe200000010ff */
[----:B------:R-:W-:Y:S01]  /*2fb0*/  @P2 STG.E.U16 desc[UR12][R8.64], R26 ;  /* 0x0000001a08002986 */ /* 0x000fe2000c10150c */
[----:B------:R-:W-:Y:S01]  /*2fc0*/  F2FP.BF16.F32.PACK_AB R29, RZ, R29 ;  /* 0x0000001dff1d723e */ /* 0x000fe200000010ff */
[-C--:B------:R-:W-:Y:S01]  /*2fd0*/  FMUL R38, R38, R0.reuse ;  /* 0x0000000026267220 */ /* 0x080fe20000400000 */
[C---:B------:R-:W-:Y:S01]  /*2fe0*/  ISETP.GT.AND P1, PT, R4.reuse, 0x8, P1 ;  /* 0x000000080400780c */ /* 0x040fe20000f24270 */
[----:B------:R-:W-:Y:S01]  /*2ff0*/  @P3 STG.E.U16 desc[UR12][R8.64+0x2], R27 ;  /* 0x0000021b08003986 */ /* 0x000fe2000c10150c */
[----:B------:R-:W-:Y:S01]  /*3000*/  ISETP.GT.AND P3, PT, R3, 0x10, PT ;  /* 0x000000100300780c */ /* 0x000fe20003f64270 */
[-C--:B------:R-:W-:Y:S01]  /*3010*/  FMUL R39, R39, R0.reuse ;  /* 0x0000000027277220 */ /* 0x080fe20000400000 */
[----:B------:R-:W-:Y:S01]  /*3020*/  ISETP.GT.AND P2, PT, R4, 0x8, P0 ;  /* 0x000000080400780c */ /* 0x000fe20000744270 */
[----:B------:R-:W-:Y:S01]  /*3030*/  @P5 STG.E.U16 desc[UR12][R6.64+0x10], R28 ;  /* 0x0000101c06005986 */ /* 0x000fe2000c10150c */
[----:B------:R-:W-:Y:S01]  /*3040*/  ISETP.GT.AND P0, PT, R3, 0x11, PT ;  /* 0x000000110300780c */ /* 0x000fe20003f04270 */
[----:B------:R-:W-:Y:S01]  /*3050*/  FMUL R40, R40, R0 ;  /* 0x0000000028287220 */ /* 0x000fe20000400000 */
[----:B------:R-:W-:Y:S01]  /*3060*/  F2FP.BF16.F32.PACK_AB R30, RZ, R30 ;  /* 0x0000001eff1e723e */ /* 0x000fe200000010ff */
[----:B------:R-:W-:Y:S01]  /*3070*/  @P4 STG.E.U16 desc[UR12][R6.64+0x12], R29 ;  /* 0x0000121d06004986 */ /* 0x000fe2000c10150c */
[C---:B------:R-:W-:Y:S01]  /*3080*/  ISETP.GT.AND P4, PT, R4.reuse, RZ, P3 ;  /* 0x000000ff0400720c */ /* 0x040fe20001f84270 */
[-C--:B------:R-:W-:Y:S01]  /*3090*/  FMUL R41, R41, R0.reuse ;  /* 0x0000000029297220 */ /* 0x080fe20000400000 */
[----:B------:R-:W-:Y:S01]  /*30a0*/  ISETP.GT.AND P5, PT, R4, RZ, P0 ;  /* 0x000000ff0400720c */ /* 0x000fe200007a4270 */
[----:B------:R-:W-:Y:S01]  /*30b0*/  @P1 STG.E.U16 desc[UR12][R8.64+0x10], R30 ;  /* 0x0000101e08001986 */ /* 0x000fe2000c10150c */
[----:B------:R-:W-:Y:S01]  /*30c0*/  F2FP.BF16.F32.PACK_AB R31, RZ, R31 ;  /* 0x0000001fff1f723e */ /* 0x000fe200000010ff */
[----:B------:R-:W-:Y:S01]  /*30d0*/  FMUL R42, R42, R0 ;  /* 0x000000002a2a7220 */ /* 0x000fe20000400000 */
[----:B------:R-:W-:Y:S01]  /*30e0*/  F2FP.BF16.F32.PACK_AB R32, RZ, R32 ;  /* 0x00000020ff20723e */ /* 0x000fe200000010ff */
[-C--:B------:R-:W-:Y:S01]  /*30f0*/  FMUL R43, R43, R0.reuse ;  /* 0x000000002b2b7220 */ /* 0x080fe20000400000 */
[----:B------:R-:W-:Y:S01]  /*3100*/  F2FP.BF16.F32.PACK_AB R33, RZ, R33 ;  /* 0x00000021ff21723e */ /* 0x000fe200000010ff */
[----:B------:R-:W-:Y:S01]  /*3110*/  @P2 STG.E.U16 desc[UR12][R8.64+0x12], R31 ;  /* 0x0000121f08002986 */ /* 0x000fe2000c10150c */
[----:B------:R-:W-:Y:S01]  /*3120*/  ISETP.GT.AND P3, PT, R4, 0x8, P3 ;  /* 0x000000080400780c */ /* 0x000fe20001f64270 */
[-C--:B------:R-:W-:Y:S01]  /*3130*/  FMUL R44, R44, R0.reuse ;  /* 0x000000002c2c7220 */ /* 0x080fe20000400000 */
[----:B------:R-:W-:Y:S01]  /*3140*/  ISETP.GT.AND P1, PT, R3, 0x18, PT ;  /* 0x000000180300780c */ /* 0x000fe20003f24270 */
[----:B------:R-:W-:Y:S01]  /*3150*/  @P4 STG.E.U16 desc[UR12][R6.64+0x20], R32 ;  /* 0x0000202006004986 */ /* 0x000fe2000c10150c */
[C---:B------:R-:W-:Y:S01]  /*3160*/  ISETP.GT.AND P0, PT, R4.reuse, 0x8, P0 ;  /* 0x000000080400780c */ /* 0x040fe20000704270 */
[-C--:B------:R-:W-:Y:S01]  /*3170*/  FMUL R45, R45, R0.reuse ;  /* 0x000000002d2d7220 */ /* 0x080fe20000400000 */
[----:B------:R-:W-:Y:S01]  /*3180*/  ISETP.GT.AND P2, PT, R3, 0x19, PT ;  /* 0x000000190300780c */ /* 0x000fe20003f44270 */
[----:B------:R-:W-:Y:S01]  /*3190*/  @P5 STG.E.U16 desc[UR12][R6.64+0x22], R33 ;  /* 0x0000222106005986 */ /* 0x000fe2000c10150c */
        /* <DEDUP_REMOVED lines=12> */
[----:B------:R-:W-:Y:S01]  /*3260*/  ISETP.GT.AND P3, PT, R3, 0x20, PT ;  /* 0x000000200300780c */ /* 0x000fe20003f64270 */
[----:B------:R-:W-:Y:S01]  /*3270*/  @P0 STG.E.U16 desc[UR12][R8.64+0x22], R35 ;  /* 0x0000222308000986 */ /* 0x000fe2000c10150c */
[C---:B------:R-:W-:Y:S01]  /*3280*/  ISETP.GT.AND P1, PT, R4.reuse, 0x8, P1 ;  /* 0x000000080400780c */ /* 0x040fe20000f24270 */
[-C--:B------:R-:W-:Y:S01]  /*3290*/  FMUL R51, R51, R0.reuse ;  /* 0x0000000033337220 */ /* 0x080fe20000400000 */
[----:B------:R-:W-:Y:S01]  /*32a0*/  ISETP.GT.AND P0, PT, R3, 0x21, PT ;  /* 0x000000210300780c */ /* 0x000fe20003f04270 */
[----:B------:R-:W-:Y:S01]  /*32b0*/  @P4 STG.E.U16 desc[UR12][R6.64+0x30], R36 ;  /* 0x0000302406004986 */ /* 0x000fe2000c10150c */
[----:B------:R-:W-:Y:S01]  /*32c0*/  ISETP.GT.AND P2, PT, R4, 0x8, P2 ;  /* 0x000000080400780c */ /* 0x000fe20001744270 */
[-C--:B------:R-:W-:Y:S01]  /*32d0*/  FMUL R52, R52, R0.reuse ;  /* 0x0000000034347220 */ /* 0x080fe20000400000 */
[C---:B------:R-:W-:Y:S01]  /*32e0*/  ISETP.GT.AND P4, PT, R4.reuse, RZ, P3 ;  /* 0x000000ff0400720c */ /* 0x040fe20001f84270 */
[----:B------:R-:W-:Y:S01]  /*32f0*/  @P5 STG.E.U16 desc[UR12][R6.64+0x32], R37 ;  /* 0x0000322506005986 */ /* 0x000fe2000c10150c */
        /* <DEDUP_REMOVED lines=8> */
[----:B------:R-:W-:-:S02]  /*3380*/  F2FP.BF16.F32.PACK_AB R41, RZ, R41 ;  /* 0x00000029ff29723e */ /* 0x000fc400000010ff */
[C---:B------:R-:W-:Y:S01]  /*3390*/  ISETP.GT.AND P3, PT, R4.reuse, 0x8, P3 ;  /* 0x000000080400780c */ /* 0x040fe20001f64270 */
[----:B------:R-:W-:Y:S01]  /*33a0*/  @P2 STG.E.U16 desc[UR12][R8.64+0x32], R39 ;  /* 0x0000322708002986 */ /* 0x000fe2000c10150c */
[----:B------:R-:W-:Y:S02]  /*33b0*/  ISETP.GT.AND P0, PT, R4, 0x8, P0 ;  /* 0x000000080400780c */ /* 0x000fe40000704270 */
[----:B------:R-:W-:Y:S01]  /*33c0*/  F2FP.BF16.F32.PACK_AB R42, RZ, R42 ;  /* 0x0000002aff2a723e */ /* 0x000fe200000010ff */
[----:B------:R-:W-:Y:S01]  /*33d0*/  @P4 STG.E.U16 desc[UR12][R6.64+0x40], R40 ;  /* 0x0000402806004986 */ /* 0x000fe2000c10150c */
[C---:B------:R-:W-:Y:S02]  /*33e0*/  ISETP.GT.AND P4, PT, R3.reuse, 0x28, PT ;  /* 0x000000280300780c */ /* 0x040fe40003f84270 */
[----:B------:R-:W-:Y:S01]  /*33f0*/  F2FP.BF16.F32.PACK_AB R43, RZ, R43 ;  /* 0x0000002bff2b723e */ /* 0x000fe200000010ff */
[----:B------:R-:W-:Y:S01]  /*3400*/  @P5 STG.E.U16 desc[UR12][R6.64+0x42], R41 ;  /* 0x0000422906005986 */ /* 0x000fe2000c10150c */
[----:B------:R-:W-:-:S02]  /*3410*/  ISETP.GT.AND P5, PT, R3, 0x29, PT ;  /* 0x000000290300780c */ /* 0x000fc40003fa4270 */
[C---:B------:R-:W-:Y:S01]  /*3420*/  ISETP.GT.AND P1, PT, R4.reuse, RZ, P4 ;  /* 0x000000ff0400720c */ /* 0x040fe20002724270 */
[----:B------:R-:W-:Y:S01]  /*3430*/  @P3 STG.E.U16 desc[UR12][R8.64+0x40], R42 ;  /* 0x0000402a08003986 */ /* 0x000fe2000c10150c */
[----:B------:R-:W-:Y:S02]  /*3440*/  ISETP.GT.AND P6, PT, R4, RZ, P5 ;  /* 0x000000ff0400720c */ /* 0x000fe40002fc4270 */
[----:B------:R-:W-:Y:S01]  /*3450*/  F2FP.BF16.F32.PACK_AB R44, RZ, R44 ;  /* 0x0000002cff2c723e */ /* 0x000fe200000010ff */
[----:B------:R-:W-:Y:S01]  /*3460*/  @P0 STG.E.U16 desc[UR12][R8.64+0x42], R43 ;  /* 0x0000422b08000986 */ /* 0x000fe2000c10150c */
[C---:B------:R-:W-:Y:S02]  /*3470*/  ISETP.GT.AND P3, PT, R3.reuse, 0x30, PT ;  /* 0x000000300300780c */ /* 0x040fe40003f64270 */
[C---:B------:R-:W-:Y:S02]  /*3480*/  ISETP.GT.AND P2, PT, R3.reuse, 0x31, PT ;  /* 0x000000310300780c */ /* 0x040fe40003f44270 */
[----:B------:R-:W-:-:S02]  /*3490*/  ISETP.GT.AND P0, PT, R3, 0x39, PT ;  /* 0x000000390300780c */ /* 0x000fc40003f04270 */
[C---:B------:R-:W-:Y:S01]  /*34a0*/  ISETP.GT.AND P4, PT, R4.reuse, 0x8, P4 ;  /* 0x000000080400780c */ /* 0x040fe20002784270 */
[----:B------:R-:W-:Y:S01]  /*34b0*/  @P1 STG.E.U16 desc[UR12][R6.64+0x50], R44 ;  /* 0x0000502c06001986 */ /* 0x000fe2000c10150c */
[----:B------:R-:W-:Y:S01]  /*34c0*/  ISETP.GT.AND P1, PT, R3, 0x38, PT ;  /* 0x000000380300780c */ /* 0x000fe20003f24270 */
[----:B------:R-:W-:Y:S01]  /*34d0*/  @P6 IMAD.MOV.U32 R2, RZ, RZ, R6 ;  /* 0x000000ffff026224 */ /* 0x000fe200078e0006 */
[----:B------:R-:W-:Y:S01]  /*34e0*/  F2FP.BF16.F32.PACK_AB R45, RZ, R45 ;  /* 0x0000002dff2d723e */ /* 0x000fe200000010ff */
[----:B------:R-:W-:Y:S01]  /*34f0*/  @P6 IMAD.MOV.U32 R3, RZ, RZ, R7 ;  /* 0x000000ffff036224 */ /* 0x000fe200078e0007 */
[----:B------:R-:W-:Y:S02]  /*3500*/  F2FP.BF16.F32.PACK_AB R46, RZ, R46 ;  /* 0x0000002eff2e723e */ /* 0x000fe400000010ff */
[----:B------:R-:W-:Y:S02]  /*3510*/  F2FP.BF16.F32.PACK_AB R47, RZ, R47 ;  /* 0x0000002fff2f723e */ /* 0x000fe400000010ff */
[----:B------:R0:W-:Y:S01]  /*3520*/  @P6 STG.E.U16 desc[UR12][R2.64+0x52], R45 ;  /* 0x0000522d02006986 */ /* 0x0001e2000c10150c */
[----:B------:R-:W-:-:S02]  /*3530*/  ISETP.GT.AND P6, PT, R4, 0x8, P5 ;  /* 0x000000080400780c */ /* 0x000fc40002fc4270 */
[C---:B------:R-:W-:Y:S02]  /*3540*/  ISETP.GT.AND P5, PT, R4.reuse, RZ, P3 ;  /* 0x000000ff0400720c */ /* 0x040fe40001fa4270 */
[----:B------:R-:W-:Y:S02]  /*3550*/  ISETP.GT.AND P3, PT, R4, 0x8, P3 ;  /* 0x000000080400780c */ /* 0x000fe40001f64270 */
[----:B------:R-:W-:Y:S02]  /*3560*/  F2FP.BF16.F32.PACK_AB R48, RZ, R48 ;  /* 0x00000030ff30723e */ /* 0x000fe400000010ff */
[----:B------:R-:W-:Y:S02]  /*3570*/  F2FP.BF16.F32.PACK_AB R49, RZ, R49 ;  /* 0x00000031ff31723e */ /* 0x000fe400000010ff */
[----:B------:R-:W-:Y:S01]  /*3580*/  F2FP.BF16.F32.PACK_AB R50, RZ, R50 ;  /* 0x00000032ff32723e */ /* 0x000fe200000010ff */
[----:B0-----:R-:W-:Y:S01]  /*3590*/  @P4 IMAD.MOV.U32 R2, RZ, RZ, R8 ;  /* 0x000000ffff024224 */ /* 0x001fe200078e0008 */
[----:B------:R-:W-:Y:S01]  /*35a0*/  F2FP.BF16.F32.PACK_AB R51, RZ, R51 ;  /* 0x00000033ff33723e */ /* 0x000fe200000010ff */
[----:B------:R-:W-:Y:S01]  /*35b0*/  @P4 IMAD.MOV.U32 R3, RZ, RZ, R9 ;  /* 0x000000ffff034224 */ /* 0x000fe200078e0009 */
[----:B------:R-:W-:-:S02]  /*35c0*/  F2FP.BF16.F32.PACK_AB R52, RZ, R52 ;  /* 0x00000034ff34723e */ /* 0x000fc400000010ff */
[----:B------:R-:W-:Y:S02]  /*35d0*/  F2FP.BF16.F32.PACK_AB R53, RZ, R53 ;  /* 0x00000035ff35723e */ /* 0x000fe400000010ff */
[----:B------:R0:W-:Y:S01]  /*35e0*/  @P4 STG.E.U16 desc[UR12][R2.64+0x50], R46 ;  /* 0x0000502e02004986 */ /* 0x0001e2000c10150c */
[C---:B------:R-:W-:Y:S02]  /*35f0*/  ISETP.GT.AND P4, PT, R4.reuse, RZ, P2 ;  /* 0x000000ff0400720c */ /* 0x040fe40001784270 */
[----:B------:R-:W-:Y:S02]  /*3600*/  ISETP.GT.AND P2, PT, R4, 0x8, P2 ;  /* 0x000000080400780c */ /* 0x000fe40001744270 */
[----:B------:R-:W-:Y:S01]  /*3610*/  F2FP.BF16.F32.PACK_AB R54, RZ, R54 ;  /* 0x00000036ff36723e */ /* 0x000fe200000010ff */
[----:B0-----:R-:W-:Y:S02]  /*3620*/  @P6 IMAD.MOV.U32 R2, RZ, RZ, R8 ;  /* 0x000000ffff026224 */ /* 0x001fe400078e0008 */
[----:B------:R-:W-:-:S05]  /*3630*/  @P6 IMAD.MOV.U32 R3, RZ, RZ, R9 ;  /* 0x000000ffff036224 */ /* 0x000fca00078e0009 */
[----:B------:R0:W-:Y:S01]  /*3640*/  @P6 STG.E.U16 desc[UR12][R2.64+0x52], R47 ;  /* 0x0000522f02006986 */ /* 0x0001e2000c10150c */
[C---:B------:R-:W-:Y:S02]  /*3650*/  ISETP.GT.AND P6, PT, R4.reuse, RZ, P0 ;  /* 0x000000ff0400720c */ /* 0x040fe400007c4270 */
[----:B------:R-:W-:Y:S01]  /*3660*/  ISETP.GT.AND P0, PT, R4, 0x8, P0 ;  /* 0x000000080400780c */ /* 0x000fe20000704270 */
[----:B0-----:R-:W-:Y:S02]  /*3670*/  @P5 IMAD.MOV.U32 R2, RZ, RZ, R6 ;  /* 0x000000ffff025224 */ /* 0x001fe400078e0006 */
[----:B------:R-:W-:-:S05]  /*3680*/  @P5 IMAD.MOV.U32 R3, RZ, RZ, R7 ;  /* 0x000000ffff035224 */ /* 0x000fca00078e0007 */
[----:B------:R0:W-:Y:S01]  /*3690*/  @P5 STG.E.U16 desc[UR12][R2.64+0x60], R48 ;  /* 0x0000603002005986 */ /* 0x0001e2000c10150c */
[C---:B------:R-:W-:Y:S02]  /*36a0*/  ISETP.GT.AND P5, PT, R4.reuse, RZ, P1 ;  /* 0x000000ff0400720c */ /* 0x040fe40000fa4270 */
[----:B------:R-:W-:Y:S01]  /*36b0*/  ISETP.GT.AND P1, PT, R4, 0x8, P1 ;  /* 0x000000080400780c */ /* 0x000fe20000f24270 */
[----:B0-----:R-:W-:Y:S02]  /*36c0*/  @P4 IMAD.MOV.U32 R2, RZ, RZ, R6 ;  /* 0x000000ffff024224 */ /* 0x001fe400078e0006 */
[----:B------:R-:W-:-:S05]  /*36d0*/  @P4 IMAD.MOV.U32 R3, RZ, RZ, R7 ;  /* 0x000000ffff034224 */ /* 0x000fca00078e0007 */
[----:B------:R0:W-:Y:S02]  /*36e0*/  @P4 STG.E.U16 desc[UR12][R2.64+0x62], R49 ;  /* 0x0000623102004986 */ /* 0x0001e4000c10150c */
        /* <DEDUP_REMOVED lines=8> */
[----:B------:R0:W-:Y:S04]  /*3770*/  @P5 STG.E.U16 desc[UR12][R2.64+0x70], R52 ;  /* 0x0000703402005986 */ /* 0x0001e8000c10150c */
[----:B------:R1:W-:Y:S01]  /*3780*/  @P6 STG.E.U16 desc[UR12][R6.64+0x72], R53 ;  /* 0x0000723506006986 */ /* 0x0003e2000c10150c */
[----:B0-----:R-:W-:Y:S02]  /*3790*/  @P1 IMAD.MOV.U32 R2, RZ, RZ, R8 ;  /* 0x000000ffff021224 */ /* 0x001fe400078e0008 */
[----:B------:R-:W-:-:S05]  /*37a0*/  @P1 IMAD.MOV.U32 R3, RZ, RZ, R9 ;  /* 0x000000ffff031224 */ /* 0x000fca00078e0009 */
[----:B------:R1:W-:Y:S01]  /*37b0*/  @P1 STG.E.U16 desc[UR12][R2.64+0x70], R54 ;  /* 0x0000703602001986 */ /* 0x0003e2000c10150c */
[----:B------:R-:W-:Y:S05]  /*37c0*/  @!P0 EXIT ;  /* 0x000000000000894d */ /* 0x000fea0003800000 */
[----:B------:R-:W-:-:S05]  /*37d0*/  F2FP.BF16.F32.PACK_AB R0, RZ, R0 ;  /* 0x00000000ff00723e */ /* 0x000fca00000010ff */
[----:B------:R-:W-:Y:S01]  /*37e0*/  STG.E.U16 desc[UR12][R8.64+0x72], R0 ;  /* 0x0000720008007986 */ /* 0x000fe2000c10150c */
[----:B------:R-:W-:Y:S05]  /*37f0*/  EXIT ;  /* 0x000000000000794d */ /* 0x000fea0003800000 */
.L_x_10:
[----:B------:R-:W-:-:S13]  /*3800*/  ISETP.NE.AND P0, PT, R8, RZ, PT ;  /* 0x000000ff0800720c */ /* 0x000fda0003f05270 */
[----:B------:R-:W-:Y:S05]  /*3810*/  @P0 EXIT ;  /* 0x000000000000094d */ /* 0x000fea0003800000 */
[----:B------:R-:W-:-:S13]  /*3820*/  ELECT P0, URZ, PT ;  /* 0x00000000003f782f */ /* 0x000fda0003800000 */
[----:B------:R-:W-:Y:S05]  /*3830*/  @!P0 BRA `(.L_x_83) ;  /* 0x0000000400b88947 */ /* 0x000fea0003800000 */
[----:B------:R-:W-:Y:S02]  /*3840*/  ISETP.GE.AND P0, PT, R6, 0x1, PT ;  /* 0x000000010600780c */ /* 0x000fe40003f06270 */
[----:B------:R-:W-:-:S04]  /*3850*/  SHF.R.S32.HI R9, RZ, 0x1f, R10 ;  /* 0x0000001fff097819 */ /* 0x000fc8000001140a */
[----:B------:R-:W-:-:S07]  /*3860*/  LEA.HI R9, R9, R10, RZ, 0x7 ;  /* 0x0000000a09097211 */ /* 0x000fce00078f38ff */
[----:B------:R-:W-:Y:S05]  /*3870*/  @!P0 BRA `(.L_x_83) ;  /* 0x0000000400a88947 */ /* 0x000fea0003800000 */
[----:B-----5:R-:W0:Y:S01]  /*3880*/  S2R R0, SR_CTAID.X ;  /* 0x0000000000007919 */ /* 0x020e220000002500 */
[----:B------:R-:W-:Y:S01]  /*3890*/  LOP3.LUT R9, R9, 0xffffff80, RZ, 0xc0, !PT ;  /* 0xffffff8009097812 */ /* 0x000fe200078ec0ff */
[----:B------:R-:W-:Y:S01]  /*38a0*/  ULDC UR4, c[0x0][0x384] ;  /* 0x0000e10000047ab9 */ /* 0x000fe20000000800 */
[----:B------:R-:W-:Y:S01]  /*38b0*/  LOP3.LUT P0, RZ, R10, 0x1f, RZ, 0xc0, !PT ;  /* 0x0000001f0aff7812 */ /* 0x000fe2000780c0ff */
[----:B------:R-:W1:Y:S01]  /*38c0*/  S2R R11, SR_CTAID.Y ;  /* 0x00000000000b7919 */ /* 0x000e620000002600 */
[----:B------:R-:W-:Y:S01]  /*38d0*/  IMAD R4, R4, R5, RZ ;  /* 0x0000000504047224 */ /* 0x000fe200078e02ff */
[----:B------:R-:W-:Y:S01]  /*38e0*/  ULDC UR5, c[0x0][0x388] ;  /* 0x0000e20000057ab9 */ /* 0x000fe20000000800 */
[----:B------:R-:W-:Y:S01]  /*38f0*/  IMAD.IADD R9, R10, 0x1, -R9 ;  /* 0x000000010a097824 */ /* 0x000fe200078e0a09 */
[----:B------:R-:W-:Y:S01]  /*3900*/  LOP3.LUT R20, R3, 0x2, RZ, 0xfc, !PT ;  /* 0x0000000203147812 */ /* 0x000fe200078efcff */
[----:B---3--:R-:W-:Y:S02]  /*3910*/  IMAD.MOV.U32 R2, RZ, RZ, RZ ;  /* 0x000000ffff027224 */ /* 0x008fe400078e00ff */
[----:B------:R-:W-:Y:S01]  /*3920*/  IMAD.MOV.U32 R5, RZ, RZ, 0x1 ;  /* 0x00000001ff057424 */ /* 0x000fe200078e00ff */
[C---:B------:R-:W-:Y:S01]  /*3930*/  ISETP.NE.AND P1, PT, R9.reuse, RZ, PT ;  /* 0x000000ff0900720c */ /* 0x040fe20003f25270 */
[----:B------:R-:W-:Y:S01]  /*3940*/  IMAD.MOV.U32 R10, RZ, RZ, RZ ;  /* 0x000000ffff0a7224 */ /* 0x000fe200078e00ff */
[----:B------:R-:W-:-:S02]  /*3950*/  ISETP.NE.OR P0, PT, R9, RZ, !P0 ;  /* 0x000000ff0900720c */ /* 0x000fc40004705670 */
[----:B------:R-:W-:Y:S01]  /*3960*/  CS2R R8, SRZ ;  /* 0x0000000000087805 */ /* 0x000fe2000001ff00 */
[----:B------:R-:W-:Y:S02]  /*3970*/  IMAD R4, R7, R4, 0x1 ;  /* 0x0000000107047424 */ /* 0x000fe400078e0204 */
[----:B0-----:R-:W-:-:S04]  /*3980*/  IMAD.SHL.U32 R18, R0, 0x40, RZ ;  /* 0x0000004000127824 */ /* 0x001fc800078e00ff */
[----:B------:R-:W-:-:S04]  /*3990*/  IMAD.HI.U32 R0, R18, UR4, RZ ;  /* 0x0000000412007c27 */ /* 0x000fc8000f8e00ff */
[----:B-1----:R-:W-:Y:S01]  /*39a0*/  IMAD.SHL.U32 R19, R11, 0x40, RZ ;  /* 0x000000400b137824 */ /* 0x002fe200078e00ff */
[----:B------:R-:W-:-:S07]  /*39b0*/  SHF.R.U32.HI R0, RZ, UR5, R0 ;  /* 0x00000005ff007c19 */ /* 0x000fce0008011600 */
.L_x_87:
[----:B------:R-:W0:Y:S01]  /*39c0*/  S2R R12, SR_CgaCtaId ;  /* 0x00000000000c7919 */ /* 0x000e220000008800 */
[----:B------:R-:W-:-:S04]  /*39d0*/  MOV R11, 0x400 ;  /* 0x00000400000b7802 */ /* 0x000fc80000000f00 */
[----:B0-----:R-:W-:Y:S02]  /*39e0*/  LEA R21, R12, R11, 0x18 ;  /* 0x0000000b0c157211 */ /* 0x001fe400078ec0ff */
[----:B------:R-:W-:-:S03]  /*39f0*/  SHF.L.U32 R11, R5, 0x1f, RZ ;  /* 0x0000001f050b7819 */ /* 0x000fc600000006ff */
[----:B------:R-:W-:-:S07]  /*3a00*/  IMAD R12, R2, 0x8, R21 ;  /* 0x00000008020c7824 */ /* 0x000fce00078e0215 */
.L_x_84:
[----:B0-----:R0:W1:Y:S02]  /*3a10*/  SYNCS.PHASECHK.TRANS64.TRYWAIT P2, [R12+URZ+0x380e0], R11 ;  /* 0x0380e00b0c0075a7 */ /* 0x001064000804017f */
[----:B-1----:R-:W-:Y:S05]  /*3a20*/  @!P2 NANOSLEEP.SYNCS 0x989680 ;  /* 0x009896800000a95d */ /* 0x002fea0003900000 */
[----:B------:R-:W1:Y:S02]  /*3a30*/  @!P2 SYNCS.PHASECHK.TRANS64 P2, [R12+URZ+0x380e0], R11 ;  /* 0x0380e00b0c00a5a7 */ /* 0x000e64000804007f */
[----:B-1----:R-:W-:Y:S05]  /*3a40*/  @!P2 BRA `(.L_x_84) ;  /* 0xfffffffc00f0a947 */ /* 0x002fea000383ffff */
[----:B0-----:R-:W0:Y:S02]  /*3a50*/  @!P1 LDC R11, c[0x0][0x500] ;  /* 0x00014000ff0b9b82 */ /* 0x001e240000000800 */
[----:B0-----:R0:W-:Y:S02]  /*3a60*/  @!P1 SYNCS.ARRIVE.TRANS64 RZ, [R12+URZ+0x38000], R11 ;  /* 0x0380000b0cff99a7 */ /* 0x0011e4000800003f */
[----:B0-----:R-:W-:-:S04]  /*3a70*/  PRMT R11, R20, 0x9910, RZ ;  /* 0x00009910140b7816 */ /* 0x001fc800000000ff */
[----:B------:R-:W-:-:S13]  /*3a80*/  ISETP.NE.AND P2, PT, R11, 0x2, PT ;  /* 0x000000020b00780c */ /* 0x000fda0003f45270 */
[----:B------:R-:W-:Y:S05]  /*3a90*/  @P2 BRA `(.L_x_85) ;  /* 0x0000000000042947 */ /* 0x000fea0003800000 */
[----:B------:R-:W-:Y:S01]  /*3aa0*/  BPT.TRAP 0x1 ;  /* 0x000000040000795c */ /* 0x000fe20000300000 */
.L_x_85:
[----:B------:R-:W-:Y:S05]  /*3ab0*/  @P0 BRA `(.L_x_86) ;  /* 0x0000000000040947 */ /* 0x000fea0003800000 */
[----:B------:R-:W-:Y:S01]  /*3ac0*/  BPT.TRAP 0x1 ;  /* 0x000000040000795c */ /* 0x000fe20000300000 */
.L_x_86:
[----:B------:R-:W0:Y:S01]  /*3ad0*/  LDC R13, c[0x0][0x380] ;  /* 0x0000e000ff0d7b82 */ /* 0x000e220000000800 */
[----:B------:R-:W-:Y:S01]  /*3ae0*/  R2UR UR4, R0 ;  /* 0x00000000000472ca */ /* 0x000fe200000e0000 */
[----:B------:R-:W-:Y:S01]  /*3af0*/  ULDC UR20, c[0x0][0x38c] ;  /* 0x0000e30000147ab9 */ /* 0x000fe20000000800 */
[----:B------:R-:W-:Y:S01]  /*3b00*/  R2UR UR5, R18 ;  /* 0x00000000120572ca */ /* 0x000fe200000e0000 */
[----:B------:R-:W-:Y:S01]  /*3b10*/  UISETP.NE.AND UP0, UPT, UR20, 0x1, UPT ;  /* 0x000000011400788c */ /* 0x000fe2000bf05270 */
[----:B------:R-:W-:Y:S01]  /*3b20*/  R2UR UR17, R12 ;  /* 0x000000000c1172ca */ /* 0x000fe200000e0000 */
[C---:B------:R-:W-:Y:S01]  /*3b30*/  VIADD R12, R10.reuse, 0x1 ;  /* 0x000000010a0c7836 */ /* 0x040fe20000000000 */
[----:B------:R-:W-:Y:S01]  /*3b40*/  R2UR UR18, R10 ;  /* 0x000000000a1272ca */ /* 0x000fe200000e0000 */
[----:B------:R-:W1:Y:S01]  /*3b50*/  LDC.64 R14, c[0x0][0x3b8] ;  /* 0x0000ee00ff0e7b82 */ /* 0x000e620000000a00 */
[----:B------:R-:W-:Y:S01]  /*3b60*/  R2UR UR10, R21 ;  /* 0x00000000150a72ca */ /* 0x000fe200000e0000 */
[----:B------:R-:W-:Y:S01]  /*3b70*/  VIADD R4, R4, 0xffffffff ;  /* 0xffffffff04047836 */ /* 0x000fe20000000000 */
[----:B------:R-:W-:Y:S01]  /*3b80*/  R2UR UR16, R2 ;  /* 0x00000000021072ca */ /* 0x000fe200000e0000 */
[----:B------:R-:W-:Y:S01]  /*3b90*/  ULDC.64 UR24, c[0x0][0x198] ;  /* 0x0000660000187ab9 */ /* 0x000fe20000000a00 */
[----:B------:R-:W-:Y:S01]  /*3ba0*/  R2UR UR12, R9 ;  /* 0x00000000090c72ca */ /* 0x000fe200000e0000 */
[----:B------:R-:W-:Y:S01]  /*3bb0*/  ULDC.64 UR14, c[0x0][0x3b0] ;  /* 0x0000ec00000e7ab9 */ /* 0x000fe20000000a00 */
[----:B------:R-:W-:Y:S01]  /*3bc0*/  @UP0 ULDC.64 UR8, c[0x0][0x390] ;  /* 0x0000e40000080ab9 */ /* 0x000fe20000000a00 */
[----:B------:R-:W1:Y:S01]  /*3bd0*/  LDC.64 R16, c[0x0][0x3d8] ;  /* 0x0000f600ff107b82 */ /* 0x000e620000000a00 */
[----:B------:R-:W-:Y:S01]  /*3be0*/  R2UR UR11, R19 ;  /* 0x00000000130b72ca */ /* 0x000fe200000e0000 */
[----:B------:R-:W-:Y:S01]  /*3bf0*/  ULDC.64 UR22, c[0x0][0x3d0] ;  /* 0x0000f40000167ab9 */ /* 0x000fe20000000a00 */
[----:B------:R-:W-:Y:S01]  /*3c00*/  R2UR UR13, R8 ;  /* 0x00000000080d72ca */ /* 0x000fe200000e0000 */
[----:B------:R-:W-:Y:S01]  /*3c10*/  VIADD R2, R2, 0x1 ;  /* 0x0000000102027836 */ /* 0x000fe20000000000 */
[----:B------:R-:W-:Y:S01]  /*3c20*/  ISETP.GT.AND P5, PT, R4, 0x1, PT ;  /* 0x000000010400780c */ /* 0x000fe20003fa4270 */
[----:B------:R-:W-:Y:S01]  /*3c30*/  USHF.L.U32 UR18, UR18, 0x5, URZ ;  /* 0x0000000512127899 */ /* 0x000fe2000800063f */
[----:B0-----:R-:W-:Y:S01]  /*3c40*/  ISETP.NE.AND P2, PT, R13, 0x1, PT ;  /* 0x000000010d00780c */ /* 0x001fe20003f45270 */
[----:B------:R-:W-:Y:S01]  /*3c50*/  ULEA UR16, UR16, UR10, 0xc ;  /* 0x0000000a10107291 */ /* 0x000fe2000f8e603f */
[C---:B------:R-:W-:Y:S01]  /*3c60*/  ISETP.NE.AND P4, PT, R2.reuse, 0x1c, PT ;  /* 0x0000001c0200780c */ /* 0x040fe20003f85270 */
[----:B------:R-:W-:Y:S01]  /*3c70*/  UIADD3 UR17, UR17, 0x38000, URZ ;  /* 0x0003800011117890 */ /* 0x000fe2000fffe03f */
[----:B------:R-:W-:Y:S01]  /*3c80*/  UMOV UR26, 0x0 ;  /* 0x00000000001a7882 */ /* 0x000fe20000000000 */
[----:B------:R-:W-:Y:S01]  /*3c90*/  UMOV UR27, 0x10000000 ;  /* 0x10000000001b7882 */ /* 0x000fe20000000000 */
[----:B------:R-:W-:Y:S01]  /*3ca0*/  UMOV UR10, UR18 ;  /* 0x00000012000a7c82 */ /* 0x000fe20008000000 */
[----:B------:R-:W-:-:S06]  /*3cb0*/  SEL R2, R2, RZ, P4 ;  /* 0x000000ff02027207 */ /* 0x000fcc0002000000 */
[----:B------:R-:W-:Y:S01]  /*3cc0*/  @P2 IMAD.U32 R11, RZ, RZ, UR4 ;  /* 0x00000004ff0b2e24 */ /* 0x000fe2000f8e00ff */
[----:B------:R-:W-:Y:S01]  /*3cd0*/  UIADD3 UR4, UP1, UR24, 0xf0, URZ ;  /* 0x000000f018047890 */ /* 0x000fe2000ff3e03f */
[----:B-1----:R-:W-:Y:S01]  /*3ce0*/  IMAD R10, R8, R15, R17 ;  /* 0x0000000f080a7224 */ /* 0x002fe200078e0211 */
[----:B------:R-:W-:Y:S02]  /*3cf0*/  UIADD3 UR24, UP2, UR24, 0x1f0, URZ ;  /* 0x000001f018187890 */ /* 0x000fe4000ff5e03f */
[----:B------:R-:W-:Y:S01]  /*3d00*/  @P2 R2UR UR5, R11 ;  /* 0x000000000b0522ca */ /* 0x000fe200000e0000 */
[----:B------:R-:W-:Y:S01]  /*3d10*/  IMAD R11, R9, R14, R16 ;  /* 0x0000000e090b7224 */ /* 0x000fe200078e0210 */
[----:B------:R-:W-:Y:S01]  /*3d20*/  ISETP.NE.AND P2, PT, R12, R7, PT ;  /* 0x000000070c00720c */ /* 0x000fe20003f45270 */
[----:B------:R-:W0:Y:S03]  /*3d30*/  LDC R14, c[0x0][0x3c8] ;  /* 0x0000f200ff0e7b82 */ /* 0x000e260000000800 */
[----:B------:R-:W-:Y:S01]  /*3d40*/  PRMT R10, R11, 0x40, R10 ;  /* 0x000000400b0a7816 */ /* 0x000fe2000000000a */
[----:B------:R-:W-:-:S06]  /*3d50*/  VIADD R11, R9, 0x1 ;  /* 0x00000001090b7836 */ /* 0x000fcc0000000000 */
[----:B------:R-:W-:Y:S02]  /*3d60*/  UIADD3 UR6, -UR5, URZ, URZ ;  /* 0x0000003f05067290 */ /* 0x000fe4000fffe13f */
[----:B------:R-:W-:Y:S01]  /*3d70*/  UMOV UR21, UR5 ;  /* 0x0000000500157c82 */ /* 0x000fe20008000000 */
[----:B------:R-:W-:-:S03]  /*3d80*/  @P2 IMAD.MOV R11, RZ, RZ, R9 ;  /* 0x000000ffff0b2224 */ /* 0x000fc600078e0209 */
[----:B------:R-:W-:Y:S01]  /*3d90*/  IMAD R13, R13, UR6, R18 ;  /* 0x000000060d0d7c24 */ /* 0x000fe2000f8e0212 */
[----:B------:R-:W-:Y:S02]  /*3da0*/  UIMAD.WIDE.U32 UR6, UR5, UR8, URZ ;  /* 0x00000008050672a5 */ /* 0x000fe4000f8e003f */
[----:B------:R-:W-:Y:S02]  /*3db0*/  UIADD3 UR8, UR16, 0x1c000, URZ ;  /* 0x0001c00010087890 */ /* 0x000fe4000fffe03f */
[----:B------:R-:W-:Y:S01]  /*3dc0*/  @UP0 USHF.R.U32.HI UR21, URZ, UR9, UR7 ;  /* 0x000000093f150299 */ /* 0x000fe20008011607 */
[----:B------:R-:W-:Y:S01]  /*3dd0*/  R2UR UR19, R13 ;  /* 0x000000000d1372ca */ /* 0x000fe200000e0000 */
[----:B------:R-:W-:Y:S01]  /*3de0*/  VIADD R13, R8, 0x1 ;  /* 0x00000001080d7836 */ /* 0x000fe20000000000 */
[----:B------:R-:W-:Y:S01]  /*3df0*/  R2UR UR7, R10 ;  /* 0x000000000a0772ca */ /* 0x000fe200000e0000 */
[----:B------:R-:W-:Y:S01]  /*3e00*/  UIADD3 UR6, -UR21, URZ, URZ ;  /* 0x0000003f15067290 */ /* 0x000fe2000fffe13f */
[C---:B0-----:R-:W-:Y:S01]  /*3e10*/  ISETP.NE.AND P3, PT, R11.reuse, R14, PT ;  /* 0x0000000e0b00720c */ /* 0x041fe20003f65270 */
[----:B------:R-:W-:Y:S01]  /*3e20*/  UMOV UR9, UR17 ;  /* 0x0000001100097c82 */ /* 0x000fe20008000000 */
[----:B------:R-:W-:Y:S01]  /*3e30*/  SEL R10, RZ, 0x1, P4 ;  /* 0x00000001ff0a7807 */ /* 0x000fe20002000000 */
[----:B------:R-:W-:Y:S01]  /*3e40*/  UIMAD UR20, UR20, UR6, UR5 ;  /* 0x00000006141472a4 */ /* 0x000fe2000f8e0205 */
[----:B------:R-:W-:Y:S01]  /*3e50*/  SEL R9, R11, RZ, P3 ;  /* 0x000000ff0b097207 */ /* 0x000fe20001800000 */
[----:B------:R-:W-:Y:S01]  /*3e60*/  UIADD3.X UR5, URZ, UR25, URZ, UP1, !UPT ;  /* 0x000000193f057290 */ /* 0x000fe20008ffe43f */
[----:B------:R-:W-:Y:S01]  /*3e70*/  LOP3.LUT R5, R5, R10, RZ, 0x3c, !PT ;  /* 0x0000000a05057212 */ /* 0x000fe200078e3cff */
[----:B------:R-:W-:Y:S01]  /*3e80*/  UIMAD UR20, UR20, UR15, UR23 ;  /* 0x0000000f141472a4 */ /* 0x000fe2000f8e0217 */
[----:B------:R-:W-:Y:S01]  /*3e90*/  SEL R10, R12, RZ, P2 ;  /* 0x000000ff0c0a7207 */ /* 0x000fe20001000000 */
[----:B------:R-:W-:-:S02]  /*3ea0*/  UIMAD UR19, UR19, UR14, UR22 ;  /* 0x0000000e131372a4 */ /* 0x000fc4000f8e0216 */
[----:B------:R-:W-:Y:S02]  /*3eb0*/  UPRMT UR6, UR7, 0x5410, URZ ;  /* 0x0000541007067896 */ /* 0x000fe4000800003f */
[----:B------:R-:W-:Y:S01]  /*3ec0*/  UIADD3.X UR25, URZ, UR25, URZ, UP2, !UPT ;  /* 0x000000193f197290 */ /* 0x000fe200097fe43f */
[----:B------:R-:W-:-:S04]  /*3ed0*/  @P3 IMAD.MOV R13, RZ, RZ, R8 ;  /* 0x000000ffff0d3224 */ /* 0x000fc800078e0208 */
[----:B------:R-:W-:Y:S02]  /*3ee0*/  IMAD.MOV.U32 R8, RZ, RZ, R13 ;  /* 0x000000ffff087224 */ /* 0x000fe400078e000d */
[----:B------:R0:W-:Y:S02]  /*3ef0*/  UTMALDG.4D.IM2COL [UR16], [UR4], UR6 ;  /* 0x00000010040073b4 */ /* 0x0001e40008058006 */
[----:B------:R0:W-:Y:S02]  /*3f00*/  UTMALDG.4D [UR8], [UR24], desc[UR26] ;  /* 0x00001a08180075b4 */ /* 0x0001e40008019000 */
[----:B0-----:R-:W-:Y:S05]  /*3f10*/  @P5 BRA `(.L_x_87) ;  /* 0xfffffff800a85947 */ /* 0x001fea000383ffff */
.L_x_83:
[----:B------:R-:W-:Y:S01]  /*3f20*/  ISETP.GE.U32.AND P2, PT, R6, 0x1c, PT ;  /* 0x0000001c0600780c */ /* 0x000fe20003f46070 */
[----:B------:R-:W-:Y:S05]  /*3f30*/  WARPSYNC.ALL ;  /* 0x0000000000007948 */ /* 0x000fea0003800000 */
[----:B------:R-:W-:-:S07]  /*3f40*/  ELECT P1, URZ, PT ;  /* 0x00000000003f782f */ /* 0x000fce0003820000 */
[----:B------:R-:W-:-:S05]  /*3f50*/  @P2 SHF.R.U32.HI R4, RZ, 0x2, R6 ;  /* 0x00000002ff042819 */ /* 0x000fca0000011606 */
[----:B------:R-:W-:-:S05]  /*3f60*/  @P2 IMAD.WIDE.U32 R4, R4, 0x24924925, RZ ;  /* 0x2492492504042825 */ /* 0x000fca00078e00ff */
[----:B------:R-:W-:-:S04]  /*3f70*/  @P2 LOP3.LUT R4, R5, 0x1, RZ, 0xc0, !PT ;  /* 0x0000000105042812 */ /* 0x000fc800078ec0ff */
[----:B------:R-:W-:Y:S01]  /*3f80*/  @P2 ISETP.NE.U32.AND P0, PT, R4, 0x1, PT ;  /* 0x000000010400280c */ /* 0x000fe20003f05070 */
[----:B------:R-:W-:-:S12]  /*3f90*/  @!P1 EXIT ;  /* 0x000000000000994d */ /* 0x000fd80003800000 */
[----:B------:R-:W-:Y:S01]  /*3fa0*/  LOP3.LUT R3, R3, 0x2, RZ, 0xfc, !PT ;  /* 0x0000000203037812 */ /* 0x000fe200078efcff */
[----:B------:R-:W-:Y:S01]  /*3fb0*/  IMAD.MOV.U32 R4, RZ, RZ, 0x1 ;  /* 0x00000001ff047424 */ /* 0x000fe200078e00ff */
[----:B------:R-:W-:Y:S02]  /*3fc0*/  @P2 ISETP.NE.U32.AND.EX P0, PT, RZ, RZ, PT, P0 ;  /* 0x000000ffff00220c */ /* 0x000fe40003f05100 */
[----:B------:R-:W-:Y:S02]  /*3fd0*/  ISETP.NE.AND P1, PT, R3, 0x3, PT ;  /* 0x000000030300780c */ /* 0x000fe40003f25270 */
[----:B------:R-:W-:-:S11]  /*3fe0*/  @P2 SEL R4, RZ, 0x1, !P0 ;  /* 0x00000001ff042807 */ /* 0x000fd60004000000 */
[----:B------:R-:W-:Y:S05]  /*3ff0*/  @!P1 BRA `(.L_x_88) ;  /* 0x0000000000049947 */ /* 0x000fea0003800000 */
[----:B------:R-:W-:Y:S01]  /*4000*/  BPT.TRAP 0x1 ;  /* 0x000000040000795c */ /* 0x000fe20000300000 */
.L_x_88:
[----:B------:R-:W0:Y:S01]  /*4010*/  S2R R5, SR_CgaCtaId ;  /* 0x0000000000057919 */ /* 0x000e220000008800 */
[----:B---3-5:R-:W-:Y:S02]  /*4020*/  SHF.R.U32.HI R2, RZ, 0x2, R6 ;  /* 0x00000002ff027819 */ /* 0x028fe40000011606 */
[----:B------:R-:W-:-:S03]  /*4030*/  MOV R0, 0x400 ;  /* 0x0000040000007802 */ /* 0x000fc60000000f00 */
[----:B------:R-:W-:-:S04]  /*4040*/  IMAD.WIDE.U32 R2, R2, 0x24924925, RZ ;  /* 0x2492492502027825 */ /* 0x000fc800078e00ff */
[----:B------:R-:W-:Y:S01]  /*4050*/  IMAD R3, R3, -0x1c, R6 ;  /* 0xffffffe403037824 */ /* 0x000fe200078e0206 */
[----:B0-----:R-:W-:Y:S02]  /*4060*/  LEA R0, R5, R0, 0x18 ;  /* 0x0000000005007211 */ /* 0x001fe400078ec0ff */
[----:B------:R-:W-:-:S03]  /*4070*/  SHF.L.U32 R5, R4, 0x1f, RZ ;  /* 0x0000001f04057819 */ /* 0x000fc600000006ff */
[----:B------:R-:W-:-:S04]  /*4080*/  VIADD R0, R0, 0x380e0 ;  /* 0x000380e000007836 */ /* 0x000fc80000000000 */
[----:B------:R-:W-:-:S07]  /*4090*/  IMAD R2, R3, 0x8, R0 ;  /* 0x0000000803027824 */ /* 0x000fce00078e0200 */
.L_x_89:
[----:B0-----:R0:W1:Y:S02]  /*40a0*/  SYNCS.PHASECHK.TRANS64.TRYWAIT P0, [R2+URZ], R5 ;  /* 0x00000005020075a7 */ /* 0x001064000800017f */
[----:B-1----:R-:W-:Y:S05]  /*40b0*/  @!P0 NANOSLEEP.SYNCS 0x989680 ;  /* 0x009896800000895d */ /* 0x002fea0003900000 */
[----:B------:R-:W1:Y:S02]  /*40c0*/  @!P0 SYNCS.PHASECHK.TRANS64 P0, [R2+URZ], R5 ;  /* 0x00000005020085a7 */ /* 0x000e64000800007f */
[----:B-1----:R-:W-:Y:S05]  /*40d0*/  @!P0 BRA `(.L_x_89) ;  /* 0xfffffffc00f08947 */ /* 0x002fea000383ffff */
[----:B------:R-:W-:-:S05]  /*40e0*/  VIADD R3, R3, 0x1 ;  /* 0x0000000103037836 */ /* 0x000fca0000000000 */
[----:B------:R-:W-:-:S04]  /*40f0*/  ISETP.NE.AND P0, PT, R3, 0x1c, PT ;  /* 0x0000001c0300780c */ /* 0x000fc80003f05270 */
[----:B0-----:R-:W-:Y:S02]  /*4100*/  SEL R5, RZ, 0x1, P0 ;  /* 0x00000001ff057807 */ /* 0x001fe40000000000 */
[----:B------:R-:W-:Y:S02]  /*4110*/  SEL R3, R3, RZ, P0 ;  /* 0x000000ff03037207 */ /* 0x000fe40000000000 */
[----:B------:R-:W-:-:S03]  /*4120*/  LOP3.LUT R7, R4, R5, RZ, 0x3c, !PT ;  /* 0x0000000504077212 */ /* 0x000fc600078e3cff */
[----:B------:R-:W-:Y:S01]  /*4130*/  IMAD R2, R3, 0x8, R0 ;  /* 0x0000000803027824 */ /* 0x000fe200078e0200 */
[----:B------:R-:W-:-:S07]  /*4140*/  SHF.L.U32 R5, R7, 0x1f, RZ ;  /* 0x0000001f07057819 */ /* 0x000fce00000006ff */
.L_x_90:
        /* <DEDUP_REMOVED lines=11> */
.L_x_91:
        /* <DEDUP_REMOVED lines=11> */
.L_x_92:
        /* <DEDUP_REMOVED lines=11> */
.L_x_93:
        /* <DEDUP_REMOVED lines=11> */
.L_x_94:
        /* <DEDUP_REMOVED lines=11> */
.L_x_95:
        /* <DEDUP_REMOVED lines=11> */
.L_x_96:
        /* <DEDUP_REMOVED lines=11> */
.L_x_97:
        /* <DEDUP_REMOVED lines=11> */
.L_x_98:
        /* <DEDUP_REMOVED lines=11> */
.L_x_99:
        /* <DEDUP_REMOVED lines=11> */
.L_x_100:
        /* <DEDUP_REMOVED lines=11> */
.L_x_101:
        /* <DEDUP_REMOVED lines=11> */
.L_x_102:
        /* <DEDUP_REMOVED lines=11> */
.L_x_103:
        /* <DEDUP_REMOVED lines=11> */
.L_x_104:
        /* <DEDUP_REMOVED lines=11> */
.L_x_105:
        /* <DEDUP_REMOVED lines=11> */
.L_x_106:
        /* <DEDUP_REMOVED lines=11> */
.L_x_107:
        /* <DEDUP_REMOVED lines=11> */
.L_x_108:
        /* <DEDUP_REMOVED lines=11> */
.L_x_109:
        /* <DEDUP_REMOVED lines=11> */
.L_x_110:
        /* <DEDUP_REMOVED lines=11> */
.L_x_111:
        /* <DEDUP_REMOVED lines=11> */
.L_x_112:
        /* <DEDUP_REMOVED lines=11> */
.L_x_113:
        /* <DEDUP_REMOVED lines=11> */
.L_x_114:
        /* <DEDUP_REMOVED lines=11> */
.L_x_115:
        /* <DEDUP_REMOVED lines=11> */
.L_x_116:
[----:B0-----:R0:W1:Y:S02]  /*5330*/  SYNCS.PHASECHK.TRANS64.TRYWAIT P0, [R3+URZ], R0 ;  /* 0x00000000030075a7 */ /* 0x001064000800017f */
[----:B-1----:R-:W-:Y:S05]  /*5340*/  @!P0 NANOSLEEP.SYNCS 0x989680 ;  /* 0x009896800000895d */ /* 0x002fea0003900000 */
[----:B------:R-:W1:Y:S02]  /*5350*/  @!P0 SYNCS.PHASECHK.TRANS64 P0, [R3+URZ], R0 ;  /* 0x00000000030085a7 */ /* 0x000e64000800007f */
[----:B-1----:R-:W-:Y:S05]  /*5360*/  @P0 EXIT ;  /* 0x000000000000094d */ /* 0x002fea0003800000 */
[----:B------:R-:W-:Y:S05]  /*5370*/  BRA `(.L_x_116) ;  /* 0xfffffffc00ec7947 */ /* 0x000fea000383ffff */
.L_x_117:
[----:B------:R-:W-:-:S00]  /*5380*/  BRA `(.L_x_117) ;  /* 0xfffffffc00fc7947 */ /* 0x000fc0000383ffff */
[----:B------:R-:W-:-:S00]  /*5390*/  NOP ;  /* 0x0000000000007918 */ /* 0x000fc00000000000 */
        /* <DEDUP_REMOVED lines=14> */
.L_x_118:


//--------------------- .nv.shared._ZN7cutlass13device_kernelINS_4conv6kernel13ConvUniversalINS1_16ConvProblemShapeILNS1_8OperatorE0ELi2EEENS1_10collective14CollectiveConvINS1_46MainloopSm90TmaGmmaWarpSpecializedImplicitGemmILS5_0ELi28ELi2EN4cute5tupleIJNSA_1CILi1EEESD_SD_EEENS1_36KernelImplicitTmaWarpSpecializedSm90ELi1EEENSB_IJNSC_ILi64EEESH_NSB_IJNSC_ILi32EEEEEEEEENS_10bfloat16_tESL_NSA_8TiledMMAINSA_8MMA_AtomIJNSA_4SM904GMMA27MMA_64x64x16_F32BF16BF16_SSILNSP_5MajorE0ELSR_0ELNSP_7ScaleInE1ELSS_1EEEEEENSA_6LayoutISE_NSB_IJNSC_ILi0EEESW_SW_EEEEENSB_IJNSA_10UnderscoreESZ_SZ_EEEEENS7_6detail26Sm90ImplicitGemmTileTraitsINSA_20SM90_TMA_LOAD_IM2COLENSA_14ComposedLayoutINSA_7SwizzleILi2ELi4ELi3EEENSA_18smem_ptr_flag_bitsILi16EEENSV_INSB_IJNSB_IJNSC_ILi8EEES1A_EEENSB_IJSI_SD_EEENSB_IJSD_NSC_ILi28EEEEEEEEENSB_IJNSB_IJSI_NSC_ILi256EEEEEENSB_IJSD_SW_EEENSB_IJSW_NSC_ILi2048EEEEEEEEEEEEEvEENS13_INSA_13SM90_TMA_LOADES1N_vEEEENS_8epilogue10collective6detail29Sm90TmaWarpSpecializedAdapterINS1T_15DefaultEpilogueISL_NSB_IJNSB_IJlllEEESD_SW_EEES1Y_NS1S_6thread17LinearCombinationISL_Li1EffLNS1Z_9ScaleType4KindE0ELNS_15FloatRoundStyleE2ESL_EENS_4gemm15EpilogueDefaultEEEEEvvEEEEvNT_6ParamsE --------------------------
	.section	.nv.shared._ZN7cutlass13device_kernelINS_4conv6kernel13ConvUniversalINS1_16ConvProblemShapeILNS1_8OperatorE0ELi2EEENS1_10collective14CollectiveConvINS1_46MainloopSm90TmaGmmaWarpSpecializedImplicitGemmILS5_0ELi28ELi2EN4cute5tupleIJNSA_1CILi1EEESD_SD_EEENS1_36KernelImplicitTmaWarpSpecializedSm90ELi1EEENSB_IJNSC_ILi64EEESH_NSB_IJNSC_ILi32EEEEEEEEENS_10bfloat16_tESL_NSA_8TiledMMAINSA_8MMA_AtomIJNSA_4SM904GMMA27MMA_64x64x16_F32BF16BF16_SSILNSP_5MajorE0ELSR_0ELNSP_7ScaleInE1ELSS_1EEEEEENSA_6LayoutISE_NSB_IJNSC_ILi0EEESW_SW_EEEEENSB_IJNSA_10UnderscoreESZ_SZ_EEEEENS7_6detail26Sm90ImplicitGemmTileTraitsINSA_20SM90_TMA_LOAD_IM2COLENSA_14ComposedLayoutINSA_7SwizzleILi2ELi4ELi3EEENSA_18smem_ptr_flag_bitsILi16EEENSV_INSB_IJNSB_IJNSC_ILi8EEES1A_EEENSB_IJSI_SD_EEENSB_IJSD_NSC_ILi28EEEEEEEEENSB_IJNSB_IJSI_NSC_ILi256EEEEEENSB_IJSD_SW_EEENSB_IJSW_NSC_ILi2048EEEEEEEEEEEEEvEENS13_INSA_13SM90_TMA_LOADES1N_vEEEENS_8epilogue10collective6detail29Sm90TmaWarpSpecializedAdapterINS1T_15DefaultEpilogueISL_NSB_IJNSB_IJlllEEESD_SW_EEES1Y_NS1S_6thread17LinearCombinationISL_Li1EffLNS1Z_9ScaleType4KindE0ELNS_15FloatRoundStyleE2ESL_EENS_4gemm15EpilogueDefaultEEEEEvvEEEEvNT_6ParamsE,"aw",@nobits
	.sectionflags	@""
	.align	16
	.zero		1024


//--------------------- .nv.shared.reserved.0     --------------------------
	.section	.nv.shared.reserved.0,"aw",@nobits
	.weak		__nv_reservedSMEM_offset_0_alias
	.size		__nv_reservedSMEM_offset_0_alias, 0, 0
	.other		__nv_reservedSMEM_offset_0_alias,@"STO_CUDA_RESERVED_SHARED STV_DEFAULT"
__nv_reservedSMEM_offset_0_alias:
	.zero		0


//--------------------- .nv.global                --------------------------
	.section	.nv.global,"aw",@nobits
.nv.global:
	.type		_ZN39_INTERNAL_0e88ed77_4_k_cu_94a7e2ab_25184cute1_E,@object
	.size		_ZN39_INTERNAL_0e88ed77_4_k_cu_94a7e2ab_25184cute1_E,(_ZN39_INTERNAL_0e88ed77_4_k_cu_94a7e2ab_25184cuda3std3__45__cpo6cbeginE - _ZN39_INTERNAL_0e88ed77_4_k_cu_94a7e2ab_25184cute1_E)
_ZN39_INTERNAL_0e88ed77_4_k_cu_94a7e2ab_25184cute1_E:
	.zero		1
	.type		_ZN39_INTERNAL_0e88ed77_4_k_cu_94a7e2ab_25184cuda3std3__45__cpo6cbeginE,@object
	.size		_ZN39_INTERNAL_0e88ed77_4_k_cu_94a7e2ab_25184cuda3std3__45__cpo6cbeginE,(_ZN39_INTERNAL_0e88ed77_4_k_cu_94a7e2ab_25184cuda3std3__48in_placeE - _ZN39_INTERNAL_0e88ed77_4_k_cu_94a7e2ab_25184cuda3std3__45__cpo6cbeginE)
_ZN39_INTERNAL_0e88ed77_4_k_cu_94a7e2ab_25184cuda3std3__45__cpo6cbeginE:
	.zero		1
	.type		_ZN39_INTERNAL_0e88ed77_4_k_cu_94a7e2ab_25184cuda3std3__48in_placeE,@object
	.size		_ZN39_INTERNAL_0e88ed77_4_k_cu_94a7e2ab_25184cuda3std3__48in_placeE,(_ZN39_INTERNAL_0e88ed77_4_k_cu_94a7e2ab_25184cuda3std6ranges3__45__cpo9iter_moveE - _ZN39_INTERNAL_0e88ed77_4_k_cu_94a7e2ab_25184cuda3std3__48in_placeE)
_ZN39_INTERNAL_0e88ed77_4_k_cu_94a7e2ab_25184cuda3std3__48in_placeE:
	.zero		1
	.type		_ZN39_INTERNAL_0e88ed77_4_k_cu_94a7e2ab_25184cuda3std6ranges3__45__cpo9iter_moveE,@object
	.size		_ZN39_INTERNAL_0e88ed77_4_k_cu_94a7e2ab_25184cuda3std6ranges3__45__cpo9iter_moveE,(_ZN39_INTERNAL_0e88ed77_4_k_cu_94a7e2ab_25184cuda3std3__45__cpo5beginE - _ZN39_INTERNAL_0e88ed77_4_k_cu_94a7e2ab_25184cuda3std6ranges3__45__cpo9iter_moveE)
_ZN39_INTERNAL_0e88ed77_4_k_cu_94a7e2ab_25184cuda3std6ranges3__45__cpo9iter_moveE:
	.zero		1
	.type		_ZN39_INTERNAL_0e88ed77_4_k_cu_94a7e2ab_25184cuda3std3__45__cpo5beginE,@object
	.size		_ZN39_INTERNAL_0e88ed77_4_k_cu_94a7e2ab_25184cuda3std3__45__cpo5beginE,(_ZN39_INTERNAL_0e88ed77_4_k_cu_94a7e2ab_25184cuda3std3__441_GLOBAL__N__0e88ed77_4_k_cu_94a7e2ab_25186ignoreE - _ZN39_INTERNAL_0e88ed77_4_k_cu_94a7e2ab_25184cuda3std3__45__cpo5beginE)
_ZN39_INTERNAL_0e88ed77_4_k_cu_94a7e2ab_25184cuda3std3__45__cpo5beginE:
	.zero		1
	.type		_ZN39_INTERNAL_0e88ed77_4_k_cu_94a7e2ab_25184cuda3std3__441_GLOBAL__N__0e88ed77_4_k_cu_94a7e2ab_25186ignoreE,@object
	.size		_ZN39_INTERNAL_0e88ed77_4_k_cu_94a7e2ab_25184cuda3std3__441_GLOBAL__N__0e88ed77_4_k_cu_94a7e2ab_25186ignoreE,(_ZN39_INTERNAL_0e88ed77_4_k_cu_94a7e2ab_25184cute7productE - _ZN39_INTERNAL_0e88ed77_4_k_cu_94a7e2ab_25184cuda3std3__441_GLOBAL__N__0e88ed77_4_k_cu_94a7e2ab_25186ignoreE)
_ZN39_INTERNAL_0e88ed77_4_k_cu_94a7e2ab_25184cuda3std3__441_GLOBAL__N__0e88ed77_4_k_cu_94a7e2ab_25186ignoreE:
	.zero		1
	.type		_ZN39_INTERNAL_0e88ed77_4_k_cu_94a7e2ab_25184cute7productE,@object
	.size		_ZN39_INTERNAL_0e88ed77_4_k_cu_94a7e2ab_25184cute7productE,(_ZN39_INTERNAL_0e88ed77_4_k_cu_94a7e2ab_25184cuda3std3__45__cpo3endE - _ZN39_INTERNAL_0e88ed77_4_k_cu_94a7e2ab_25184cute7productE)
_ZN39_INTERNAL_0e88ed77_4_k_cu_94a7e2ab_25184cute7productE:
	.zero		1
	.type		_ZN39_INTERNAL_0e88ed77_4_k_cu_94a7e2ab_25184cuda3std3__45__cpo3endE,@object
	.size		_ZN39_INTERNAL_0e88ed77_4_k_cu_94a7e2ab_25184cuda3std3__45__cpo3endE,(_ZN39_INTERNAL_0e88ed77_4_k_cu_94a7e2ab_25184cuda3std3__419piecewise_constructE - _ZN39_INTERNAL_0e88ed77_4_k_cu_94a7e2ab_25184cuda3std3__45__cpo3endE)
_ZN39_INTERNAL_0e88ed77_4_k_cu_94a7e2ab_25184cuda3std3__45__cpo3endE:
	.zero		1
	.type		_ZN39_INTERNAL_0e88ed77_4_k_cu_94a7e2ab_25184cuda3std3__419piecewise_constructE,@object
	.size		_ZN39_INTERNAL_0e88ed77_4_k_cu_94a7e2ab_25184cuda3std3__419piecewise_constructE,(_ZN39_INTERNAL_0e88ed77_4_k_cu_94a7e2ab_25184cuda3std3__45__cpo4cendE - _ZN39_INTERNAL_0e88ed77_4_k_cu_94a7e2ab_25184cuda3std3__419piecewise_constructE)
_ZN39_INTERNAL_0e88ed77_4_k_cu_94a7e2ab_25184cuda3std3__419piecewise_constructE:
	.zero		1
	.type		_ZN39_INTERNAL_0e88ed77_4_k_cu_94a7e2ab_25184cuda3std3__45__cpo4cendE,@object
	.size		_ZN39_INTERNAL_0e88ed77_4_k_cu_94a7e2ab_25184cuda3std3__45__cpo4cendE,(_ZN39_INTERNAL_0e88ed77_4_k_cu_94a7e2ab_25184cuda3std6ranges3__45__cpo4swapE - _ZN39_INTERNAL_0e88ed77_4_k_cu_94a7e2ab_25184cuda3std3__45__cpo4cendE)
_ZN39_INTERNAL_0e88ed77_4_k_cu_94a7e2ab_25184cuda3std3__45__cpo4cendE:
	.zero		1
	.type		_ZN39_INTERNAL_0e88ed77_4_k_cu_94a7e2ab_25184cuda3std6ranges3__45__cpo4swapE,@object
	.size		_ZN39_INTERNAL_0e88ed77_4_k_cu_94a7e2ab_25184cuda3std6ranges3__45__cpo4swapE,(.L_7 - _ZN39_INTERNAL_0e88ed77_4_k_cu_94a7e2ab_25184cuda3std6ranges3__45__cpo4swapE)
_ZN39_INTERNAL_0e88ed77_4_k_cu_94a7e2ab_25184cuda3std6ranges3__45__cpo4swapE:
	.zero		1
.L_7:


//--------------------- .nv.constant0._ZN7cutlass13device_kernelINS_4conv6kernel13ConvUniversalINS1_16ConvProblemShapeILNS1_8OperatorE0ELi2EEENS1_10collective14CollectiveConvINS1_46MainloopSm90TmaGmmaWarpSpecializedImplicitGemmILS5_0ELi28ELi2EN4cute5tupleIJNSA_1CILi1EEESD_SD_EEENS1_36KernelImplicitTmaWarpSpecializedSm90ELi1EEENSB_IJNSC_ILi64EEESH_NSB_IJNSC_ILi32EEEEEEEEENS_10bfloat16_tESL_NSA_8TiledMMAINSA_8MMA_AtomIJNSA_4SM904GMMA27MMA_64x64x16_F32BF16BF16_SSILNSP_5MajorE0ELSR_0ELNSP_7ScaleInE1ELSS_1EEEEEENSA_6LayoutISE_NSB_IJNSC_ILi0EEESW_SW_EEEEENSB_IJNSA_10UnderscoreESZ_SZ_EEEEENS7_6detail26Sm90ImplicitGemmTileTraitsINSA_20SM90_TMA_LOAD_IM2COLENSA_14ComposedLayoutINSA_7SwizzleILi2ELi4ELi3EEENSA_18smem_ptr_flag_bitsILi16EEENSV_INSB_IJNSB_IJNSC_ILi8EEES1A_EEENSB_IJSI_SD_EEENSB_IJSD_NSC_ILi28EEEEEEEEENSB_IJNSB_IJSI_NSC_ILi256EEEEEENSB_IJSD_SW_EEENSB_IJSW_NSC_ILi2048EEEEEEEEEEEEEvEENS13_INSA_13SM90_TMA_LOADES1N_vEEEENS_8epilogue10collective6detail29Sm90TmaWarpSpecializedAdapterINS1T_15DefaultEpilogueISL_NSB_IJNSB_IJlllEEESD_SW_EEES1Y_NS1S_6thread17LinearCombinationISL_Li1EffLNS1Z_9ScaleType4KindE0ELNS_15FloatRoundStyleE2ESL_EENS_4gemm15EpilogueDefaultEEEEEvvEEEEvNT_6ParamsE --------------------------
	.section	.nv.constant0._ZN7cutlass13device_kernelINS_4conv6kernel13ConvUniversalINS1_16ConvProblemShapeILNS1_8OperatorE0ELi2EEENS1_10collective14CollectiveConvINS1_46MainloopSm90TmaGmmaWarpSpecializedImplicitGemmILS5_0ELi28ELi2EN4cute5tupleIJNSA_1CILi1EEESD_SD_EEENS1_36KernelImplicitTmaWarpSpecializedSm90ELi1EEENSB_IJNSC_ILi64EEESH_NSB_IJNSC_ILi32EEEEEEEEENS_10bfloat16_tESL_NSA_8TiledMMAINSA_8MMA_AtomIJNSA_4SM904GMMA27MMA_64x64x16_F32BF16BF16_SSILNSP_5MajorE0ELSR_0ELNSP_7ScaleInE1ELSS_1EEEEEENSA_6LayoutISE_NSB_IJNSC_ILi0EEESW_SW_EEEEENSB_IJNSA_10UnderscoreESZ_SZ_EEEEENS7_6detail26Sm90ImplicitGemmTileTraitsINSA_20SM90_TMA_LOAD_IM2COLENSA_14ComposedLayoutINSA_7SwizzleILi2ELi4ELi3EEENSA_18smem_ptr_flag_bitsILi16EEENSV_INSB_IJNSB_IJNSC_ILi8EEES1A_EEENSB_IJSI_SD_EEENSB_IJSD_NSC_ILi28EEEEEEEEENSB_IJNSB_IJSI_NSC_ILi256EEEEEENSB_IJSD_SW_EEENSB_IJSW_NSC_ILi2048EEEEEEEEEEEEEvEENS13_INSA_13SM90_TMA_LOADES1N_vEEEENS_8epilogue10collective6detail29Sm90TmaWarpSpecializedAdapterINS1T_15DefaultEpilogueISL_NSB_IJNSB_IJlllEEESD_SW_EEES1Y_NS1S_6thread17LinearCombinationISL_Li1EffLNS1Z_9ScaleType4KindE0ELNS_15FloatRoundStyleE2ESL_EENS_4gemm15EpilogueDefaultEEEEEvvEEEEvNT_6ParamsE,"a",@progbits
	.sectionflags	@""
	.align	4
.nv.constant0._ZN7cutlass13device_kernelINS_4conv6kernel13ConvUniversalINS1_16ConvProblemShapeILNS1_8OperatorE0ELi2EEENS1_10collective14CollectiveConvINS1_46MainloopSm90TmaGmmaWarpSpecializedImplicitGemmILS5_0ELi28ELi2EN4cute5tupleIJNSA_1CILi1EEESD_SD_EEENS1_36KernelImplicitTmaWarpSpecializedSm90ELi1EEENSB_IJNSC_ILi64EEESH_NSB_IJNSC_ILi32EEEEEEEEENS_10bfloat16_tESL_NSA_8TiledMMAINSA_8MMA_AtomIJNSA_4SM904GMMA27MMA_64x64x16_F32BF16BF16_SSILNSP_5MajorE0ELSR_0ELNSP_7ScaleInE1ELSS_1EEEEEENSA_6LayoutISE_NSB_IJNSC_ILi0EEESW_SW_EEEEENSB_IJNSA_10UnderscoreESZ_SZ_EEEEENS7_6detail26Sm90ImplicitGemmTileTraitsINSA_20SM90_TMA_LOAD_IM2COLENSA_14ComposedLayoutINSA_7SwizzleILi2ELi4ELi3EEENSA_18smem_ptr_flag_bitsILi16EEENSV_INSB_IJNSB_IJNSC_ILi8EEES1A_EEENSB_IJSI_SD_EEENSB_IJSD_NSC_ILi28EEEEEEEEENSB_IJNSB_IJSI_NSC_ILi256EEEEEENSB_IJSD_SW_EEENSB_IJSW_NSC_ILi2048EEEEEEEEEEEEEvEENS13_INSA_13SM90_TMA_LOADES1N_vEEEENS_8epilogue10collective6detail29Sm90TmaWarpSpecializedAdapterINS1T_15DefaultEpilogueISL_NSB_IJNSB_IJlllEEESD_SW_EEES1Y_NS1S_6thread17LinearCombinationISL_Li1EffLNS1Z_9ScaleType4KindE0ELNS_15FloatRoundStyleE2ESL_EENS_4gemm15EpilogueDefaultEEEEEvvEEEEvNT_6ParamsE:
	.zero		1536


//--------------------- SYMBOLS --------------------------

	.type		.nv.reservedSmem.offset0,@object
	.size		.nv.reservedSmem.offset0,0x4
